	.target	sm_90a

	.elftype	@"ET_EXEC"


//--------------------- .note.nv.tkinfo           --------------------------
	.section	.note.nv.tkinfo,"",@"SHT_NOTE"
	.sectionflags	@"SHF_NOTE_NV_TKINFO"
	.tkinfo
        /*0018*/ 	.word	0x00000002
        /*0030*/ 	.string	""
        /*0030*/ 	.string	"ptxas"
        /*0030*/ 	.string	"Cuda compilation tools, release 13.0, V13.0.88"
        /*0030*/ 	.string	"Build cuda_13.0.r13.0/compiler.36424714_0"
        /*0030*/ 	.string	"-arch sm_90a -m 64 "



//--------------------- .note.nv.cuinfo           --------------------------
	.section	.note.nv.cuinfo,"",@"SHT_NOTE"
	.sectionflags	@"SHF_NOTE_NV_CUINFO"
        /*0018*/ 	.short	0x0002
        /*001a*/ 	.short	0x005a
        /*001c*/ 	.short	0x0082
	.zero		2


//--------------------- .nv.info                  --------------------------
	.section	.nv.info,"",@"SHT_CUDA_INFO"
	.align	4


	//----- nvinfo : EIATTR_REGCOUNT
	.align		4
        /*0000*/ 	.byte	0x04, 0x2f
        /*0002*/ 	.short	(.L_18 - .L_17)
	.align		4
.L_17:
        /*0004*/ 	.word	index@(_ZN7cutlass13device_kernelINS_4gemm6kernel13GemmUniversalIN4cute5tupleIJiiiiEEENS1_10collective13CollectiveMmaINS1_34MainloopSm90TmaGmmaWarpSpecializedILi8ENS5_IJNS4_1CILi2EEENSA_ILi1EEESC_EEENS1_35KernelTmaWarpSpecializedCooperativeEEENS5_IJNSA_ILi128EEENSA_ILi64EEESH_EEENS_6half_tENS5_IJlSC_lEEESJ_SK_NS4_8TiledMMAINS4_8MMA_AtomIJNS4_4SM904GMMA25MMA_64x64x16_F32F16F16_SSILNSO_5MajorE0ELSQ_0ELNSO_7ScaleInE1ELSR_1EEEEEENS4_6LayoutISD_NS5_IJSC_NSA_ILi0EEESV_EEEEENS5_IJNS4_10UnderscoreESY_SY_EEEEENS4_13SM90_TMA_LOADENS4_14ComposedLayoutINS4_7SwizzleILi3ELi4ELi3EEENS4_18smem_ptr_flag_bitsILi16EEENSU_INS5_IJNSA_ILi8EEESH_EEENS5_IJSH_SC_EEEEEEEvNS4_8identityENS4_23SM90_TMA_LOAD_MULTICASTES1B_vS1C_EENS_8epilogue10collective18CollectiveEpilogueINS1F_22Sm90TmaWarpSpecializedILi3ELi2ELi16ELb1ELb0EEEJSI_NS5_IJSG_NSA_ILi32EEEEEESJ_SK_SJ_SK_NS1F_6fusion15FusionCallbacksIS1J_NS1M_13LinCombEltActINS1F_6thread4GELUESJ_fSJ_fLNS_15FloatRoundStyleE2EEESI_S1L_JEEES11_NS12_INS13_ILi2ELi4ELi3EEES16_NSU_INS5_IJS17_S1K_EEENS5_IJS1K_SC_EEEEEEENS4_17SM75_U32x4_LDSM_NENS4_14SM90_TMA_STOREES1Y_NS4_17SM90_U32x4_STSM_NENS4_9Copy_AtomIJS21_SJ_EEEvEEEvvEEEEvNT_6ParamsE)
        /*0008*/ 	.word	0x000000a8


	//----- nvinfo : EIATTR_FRAME_SIZE
	.align		4
.L_18:
        /*000c*/ 	.byte	0x04, 0x11
        /*000e*/ 	.short	(.L_20 - .L_19)
	.align		4
.L_19:
        /*0010*/ 	.word	index@(_ZN7cutlass13device_kernelINS_4gemm6kernel13GemmUniversalIN4cute5tupleIJiiiiEEENS1_10collective13CollectiveMmaINS1_34MainloopSm90TmaGmmaWarpSpecializedILi8ENS5_IJNS4_1CILi2EEENSA_ILi1EEESC_EEENS1_35KernelTmaWarpSpecializedCooperativeEEENS5_IJNSA_ILi128EEENSA_ILi64EEESH_EEENS_6half_tENS5_IJlSC_lEEESJ_SK_NS4_8TiledMMAINS4_8MMA_AtomIJNS4_4SM904GMMA25MMA_64x64x16_F32F16F16_SSILNSO_5MajorE0ELSQ_0ELNSO_7ScaleInE1ELSR_1EEEEEENS4_6LayoutISD_NS5_IJSC_NSA_ILi0EEESV_EEEEENS5_IJNS4_10UnderscoreESY_SY_EEEEENS4_13SM90_TMA_LOADENS4_14ComposedLayoutINS4_7SwizzleILi3ELi4ELi3EEENS4_18smem_ptr_flag_bitsILi16EEENSU_INS5_IJNSA_ILi8EEESH_EEENS5_IJSH_SC_EEEEEEEvNS4_8identityENS4_23SM90_TMA_LOAD_MULTICASTES1B_vS1C_EENS_8epilogue10collective18CollectiveEpilogueINS1F_22Sm90TmaWarpSpecializedILi3ELi2ELi16ELb1ELb0EEEJSI_NS5_IJSG_NSA_ILi32EEEEEESJ_SK_SJ_SK_NS1F_6fusion15FusionCallbacksIS1J_NS1M_13LinCombEltActINS1F_6thread4GELUESJ_fSJ_fLNS_15FloatRoundStyleE2EEESI_S1L_JEEES11_NS12_INS13_ILi2ELi4ELi3EEES16_NSU_INS5_IJS17_S1K_EEENS5_IJS1K_SC_EEEEEEENS4_17SM75_U32x4_LDSM_NENS4_14SM90_TMA_STOREES1Y_NS4_17SM90_U32x4_STSM_NENS4_9Copy_AtomIJS21_SJ_EEEvEEEvvEEEEvNT_6ParamsE)
        /*0014*/ 	.word	0x00000000


	//----- nvinfo : EIATTR_MIN_STACK_SIZE
	.align		4
.L_20:
        /*0018*/ 	.byte	0x04, 0x12
        /*001a*/ 	.short	(.L_22 - .L_21)
	.align		4
.L_21:
        /*001c*/ 	.word	index@(_ZN7cutlass13device_kernelINS_4gemm6kernel13GemmUniversalIN4cute5tupleIJiiiiEEENS1_10collective13CollectiveMmaINS1_34MainloopSm90TmaGmmaWarpSpecializedILi8ENS5_IJNS4_1CILi2EEENSA_ILi1EEESC_EEENS1_35KernelTmaWarpSpecializedCooperativeEEENS5_IJNSA_ILi128EEENSA_ILi64EEESH_EEENS_6half_tENS5_IJlSC_lEEESJ_SK_NS4_8TiledMMAINS4_8MMA_AtomIJNS4_4SM904GMMA25MMA_64x64x16_F32F16F16_SSILNSO_5MajorE0ELSQ_0ELNSO_7ScaleInE1ELSR_1EEEEEENS4_6LayoutISD_NS5_IJSC_NSA_ILi0EEESV_EEEEENS5_IJNS4_10UnderscoreESY_SY_EEEEENS4_13SM90_TMA_LOADENS4_14ComposedLayoutINS4_7SwizzleILi3ELi4ELi3EEENS4_18smem_ptr_flag_bitsILi16EEENSU_INS5_IJNSA_ILi8EEESH_EEENS5_IJSH_SC_EEEEEEEvNS4_8identityENS4_23SM90_TMA_LOAD_MULTICASTES1B_vS1C_EENS_8epilogue10collective18CollectiveEpilogueINS1F_22Sm90TmaWarpSpecializedILi3ELi2ELi16ELb1ELb0EEEJSI_NS5_IJSG_NSA_ILi32EEEEEESJ_SK_SJ_SK_NS1F_6fusion15FusionCallbacksIS1J_NS1M_13LinCombEltActINS1F_6thread4GELUESJ_fSJ_fLNS_15FloatRoundStyleE2EEESI_S1L_JEEES11_NS12_INS13_ILi2ELi4ELi3EEES16_NSU_INS5_IJS17_S1K_EEENS5_IJS1K_SC_EEEEEEENS4_17SM75_U32x4_LDSM_NENS4_14SM90_TMA_STOREES1Y_NS4_17SM90_U32x4_STSM_NENS4_9Copy_AtomIJS21_SJ_EEEvEEEvvEEEEvNT_6ParamsE)
        /*0020*/ 	.word	0x00000000
.L_22:


//--------------------- .nv.compat                --------------------------
	.section	.nv.compat,"",@"SHT_CUDA_COMPAT_INFO"
	.align	4
        /*0000*/ 	.byte	0x02, 0x09, 0x01, 0x00, 0x02, 0x02, 0x04, 0x00, 0x02, 0x05, 0x05, 0x00, 0x03, 0x07, 0x01, 0x01
        /*0010*/ 	.byte	0x02, 0x03, 0x01, 0x00, 0x02, 0x06, 0x01, 0x00, 0x04, 0x0b, 0x08, 0x00, 0x00, 0x00, 0x00, 0x00
        /*0020*/ 	.byte	0x00, 0x00, 0x00, 0x00


//--------------------- .nv.info._ZN7cutlass13device_kernelINS_4gemm6kernel13GemmUniversalIN4cute5tupleIJiiiiEEENS1_10collective13CollectiveMmaINS1_34MainloopSm90TmaGmmaWarpSpecializedILi8ENS5_IJNS4_1CILi2EEENSA_ILi1EEESC_EEENS1_35KernelTmaWarpSpecializedCooperativeEEENS5_IJNSA_ILi128EEENSA_ILi64EEESH_EEENS_6half_tENS5_IJlSC_lEEESJ_SK_NS4_8TiledMMAINS4_8MMA_AtomIJNS4_4SM904GMMA25MMA_64x64x16_F32F16F16_SSILNSO_5MajorE0ELSQ_0ELNSO_7ScaleInE1ELSR_1EEEEEENS4_6LayoutISD_NS5_IJSC_NSA_ILi0EEESV_EEEEENS5_IJNS4_10UnderscoreESY_SY_EEEEENS4_13SM90_TMA_LOADENS4_14ComposedLayoutINS4_7SwizzleILi3ELi4ELi3EEENS4_18smem_ptr_flag_bitsILi16EEENSU_INS5_IJNSA_ILi8EEESH_EEENS5_IJSH_SC_EEEEEEEvNS4_8identityENS4_23SM90_TMA_LOAD_MULTICASTES1B_vS1C_EENS_8epilogue10collective18CollectiveEpilogueINS1F_22Sm90TmaWarpSpecializedILi3ELi2ELi16ELb1ELb0EEEJSI_NS5_IJSG_NSA_ILi32EEEEEESJ_SK_SJ_SK_NS1F_6fusion15FusionCallbacksIS1J_NS1M_13LinCombEltActINS1F_6thread4GELUESJ_fSJ_fLNS_15FloatRoundStyleE2EEESI_S1L_JEEES11_NS12_INS13_ILi2ELi4ELi3EEES16_NSU_INS5_IJS17_S1K_EEENS5_IJS1K_SC_EEEEEEENS4_17SM75_U32x4_LDSM_NENS4_14SM90_TMA_STOREES1Y_NS4_17SM90_U32x4_STSM_NENS4_9Copy_AtomIJS21_SJ_EEEvEEEvvEEEEvNT_6ParamsE --------------------------
	.section	.nv.info._ZN7cutlass13device_kernelINS_4gemm6kernel13GemmUniversalIN4cute5tupleIJiiiiEEENS1_10collective13CollectiveMmaINS1_34MainloopSm90TmaGmmaWarpSpecializedILi8ENS5_IJNS4_1CILi2EEENSA_ILi1EEESC_EEENS1_35KernelTmaWarpSpecializedCooperativeEEENS5_IJNSA_ILi128EEENSA_ILi64EEESH_EEENS_6half_tENS5_IJlSC_lEEESJ_SK_NS4_8TiledMMAINS4_8MMA_AtomIJNS4_4SM904GMMA25MMA_64x64x16_F32F16F16_SSILNSO_5MajorE0ELSQ_0ELNSO_7ScaleInE1ELSR_1EEEEEENS4_6LayoutISD_NS5_IJSC_NSA_ILi0EEESV_EEEEENS5_IJNS4_10UnderscoreESY_SY_EEEEENS4_13SM90_TMA_LOADENS4_14ComposedLayoutINS4_7SwizzleILi3ELi4ELi3EEENS4_18smem_ptr_flag_bitsILi16EEENSU_INS5_IJNSA_ILi8EEESH_EEENS5_IJSH_SC_EEEEEEEvNS4_8identityENS4_23SM90_TMA_LOAD_MULTICASTES1B_vS1C_EENS_8epilogue10collective18CollectiveEpilogueINS1F_22Sm90TmaWarpSpecializedILi3ELi2ELi16ELb1ELb0EEEJSI_NS5_IJSG_NSA_ILi32EEEEEESJ_SK_SJ_SK_NS1F_6fusion15FusionCallbacksIS1J_NS1M_13LinCombEltActINS1F_6thread4GELUESJ_fSJ_fLNS_15FloatRoundStyleE2EEESI_S1L_JEEES11_NS12_INS13_ILi2ELi4ELi3EEES16_NSU_INS5_IJS17_S1K_EEENS5_IJS1K_SC_EEEEEEENS4_17SM75_U32x4_LDSM_NENS4_14SM90_TMA_STOREES1Y_NS4_17SM90_U32x4_STSM_NENS4_9Copy_AtomIJS21_SJ_EEEvEEEvvEEEEvNT_6ParamsE,"",@"SHT_CUDA_INFO"
	.sectionflags	@""
	.align	4


	//----- nvinfo : EIATTR_CUDA_API_VERSION
	.align		4
        /*0000*/ 	.byte	0x04, 0x37
        /*0002*/ 	.short	(.L_24 - .L_23)
.L_23:
        /*0004*/ 	.word	0x00000082


	//----- nvinfo : EIATTR_KPARAM_INFO
	.align		4
.L_24:
        /*0008*/ 	.byte	0x04, 0x17
        /*000a*/ 	.short	(.L_26 - .L_25)
.L_25:
        /*000c*/ 	.word	0x00000000
        /*0010*/ 	.short	0x0000
        /*0012*/ 	.short	0x0070
        /*0014*/ 	.byte	0x00, 0xf0, 0x01, 0x1c


	//----- nvinfo : EIATTR_SPARSE_MMA_MASK
	.align		4
.L_26:
        /*0018*/ 	.byte	0x03, 0x50
        /*001a*/ 	.short	0x0000


	//----- nvinfo : EIATTR_MAXREG_COUNT
	.align		4
        /*001c*/ 	.byte	0x03, 0x1b
        /*001e*/ 	.short	0x00a8


	//----- nvinfo : EIATTR_NUM_BARRIERS
	.align		4
        /*0020*/ 	.byte	0x02, 0x4c
        /*0022*/ 	.byte	0x02
	.zero		1


	//----- nvinfo : EIATTR_EXTERNS
	.align		4
        /*0024*/ 	.byte	0x04, 0x0f
        /*0026*/ 	.short	(.L_28 - .L_27)


	//   ....[0]....
	.align		4
.L_27:
        /*0028*/ 	.word	index@(__assertfail)


	//----- nvinfo : EIATTR_MERCURY_ISA_VERSION
	.align		4
.L_28:
        /*002c*/ 	.byte	0x03, 0x5f
        /*002e*/ 	.short	0x0101


	//----- nvinfo : EIATTR_INT_WARP_WIDE_INSTR_OFFSETS
	.align		4
        /*0030*/ 	.byte	0x04, 0x31
        /*0032*/ 	.short	(.L_30 - .L_29)


	//   ....[0]....
.L_29:
        /*0034*/ 	.word	0x00000aa0


	//   ....[1]....
        /*0038*/ 	.word	0x00000ab0


	//   ....[2]....
        /*003c*/ 	.word	0x00000bb0


	//----- nvinfo : EIATTR_COOP_GROUP_MASK_REGIDS
	.align		4
.L_30:
        /*0040*/ 	.byte	0x04, 0x29
        /*0042*/ 	.short	(.L_32 - .L_31)


	//   ....[0]....
.L_31:
        /*0044*/ 	.word	0xffffffff


	//   ....[1]....
        /*0048*/ 	.word	0xffffffff


	//   ....[2]....
        /*004c*/ 	.word	0xffffffff


	//   ....[3]....
        /*0050*/ 	.word	0xffffffff


	//   ....[4]....
        /*0054*/ 	.word	0xffffffff


	//   ....[5]....
        /*0058*/ 	.word	0xffffffff


	//   ....[6]....
        /*005c*/ 	.word	0xffffffff


	//----- nvinfo : EIATTR_COOP_GROUP_INSTR_OFFSETS
	.align		4
.L_32:
        /*0060*/ 	.byte	0x04, 0x28
        /*0062*/ 	.short	(.L_34 - .L_33)


	//   ....[0]....
.L_33:
        /*0064*/ 	.word	0x00000070


	//   ....[1]....
        /*0068*/ 	.word	0x00000080


	//   ....[2]....
        /*006c*/ 	.word	0x00000440


	//   ....[3]....
        /*0070*/ 	.word	0x000006c0


	//   ....[4]....
        /*0074*/ 	.word	0x00000900


	//   ....[5]....
        /*0078*/ 	.word	0x00000d10


	//   ....[6]....
        /*007c*/ 	.word	0x000017d0


	//----- nvinfo : EIATTR_REG_RECONFIG
	.align		4
.L_34:
        /*0080*/ 	.byte	0x01, 0x54
	.zero		2


	//----- nvinfo : EIATTR_SYSCALL_OFFSETS
	.align		4
        /*0084*/ 	.byte	0x04, 0x46
        /*0086*/ 	.short	(.L_36 - .L_35)


	//   ....[0]....
.L_35:
        /*0088*/ 	.word	0x000019a0


	//   ....[1]....
        /*008c*/ 	.word	0x00002390


	//   ....[2]....
        /*0090*/ 	.word	0x00002480


	//----- nvinfo : EIATTR_MBARRIER_INSTR_OFFSETS
	.align		4
.L_36:
        /*0094*/ 	.byte	0x04, 0x39
        /*0096*/ 	.short	(.L_38 - .L_37)


	//   ....[0]....
.L_37:
        /*0098*/ 	.word	0x00000560
        /*009c*/ 	.word	0x000000ff
        /*00a0*/ 	.word	0x00000000
        /*00a4*/ 	.short	0x0100
        /*00a6*/ 	.byte	0x08
	.zero		1


	//   ....[1]....
        /*00a8*/ 	.word	0x00000570
        /*00ac*/ 	.word	0x000000ff
        /*00b0*/ 	.word	0x00000040
        /*00b4*/ 	.short	0x0100
        /*00b6*/ 	.byte	0x08
	.zero		1


	//   ....[2]....
        /*00b8*/ 	.word	0x00000580
        /*00bc*/ 	.word	0x000000ff
        /*00c0*/ 	.word	0x00000008
        /*00c4*/ 	.short	0x0100
        /*00c6*/ 	.byte	0x08
	.zero		1


	//   ....[3]....
        /*00c8*/ 	.word	0x00000590
        /*00cc*/ 	.word	0x000000ff
        /*00d0*/ 	.word	0x00000048
        /*00d4*/ 	.short	0x0100
        /*00d6*/ 	.byte	0x08
	.zero		1


	//   ....[4]....
        /*00d8*/ 	.word	0x000005a0
        /*00dc*/ 	.word	0x000000ff
        /*00e0*/ 	.word	0x00000010
        /*00e4*/ 	.short	0x0100
        /*00e6*/ 	.byte	0x08
	.zero		1


	//   ....[5]....
        /*00e8*/ 	.word	0x000005b0
        /*00ec*/ 	.word	0x000000ff
        /*00f0*/ 	.word	0x00000050
        /*00f4*/ 	.short	0x0100
        /*00f6*/ 	.byte	0x08
	.zero		1


	//   ....[6]....
        /*00f8*/ 	.word	0x000005c0
        /*00fc*/ 	.word	0x000000ff
        /*0100*/ 	.word	0x00000018
        /*0104*/ 	.short	0x0100
        /*0106*/ 	.byte	0x08
	.zero		1


	//   ....[7]....
        /*0108*/ 	.word	0x000005d0
        /*010c*/ 	.word	0x000000ff
        /*0110*/ 	.word	0x00000058
        /*0114*/ 	.short	0x0100
        /*0116*/ 	.byte	0x08
	.zero		1


	//   ....[8]....
        /*0118*/ 	.word	0x000005e0
        /*011c*/ 	.word	0x000000ff
        /*0120*/ 	.word	0x00000020
        /*0124*/ 	.short	0x0100
        /*0126*/ 	.byte	0x08
	.zero		1


	//   ....[9]....
        /*0128*/ 	.word	0x000005f0
        /*012c*/ 	.word	0x000000ff
        /*0130*/ 	.word	0x00000060
        /*0134*/ 	.short	0x0100
        /*0136*/ 	.byte	0x08
	.zero		1


	//   ....[10]....
        /*0138*/ 	.word	0x00000600
        /*013c*/ 	.word	0x000000ff
        /*0140*/ 	.word	0x00000028
        /*0144*/ 	.short	0x0100
        /*0146*/ 	.byte	0x08
	.zero		1


	//   ....[11]....
        /*0148*/ 	.word	0x00000610
        /*014c*/ 	.word	0x000000ff
        /*0150*/ 	.word	0x00000068
        /*0154*/ 	.short	0x0100
        /*0156*/ 	.byte	0x08
	.zero		1


	//   ....[12]....
        /*0158*/ 	.word	0x00000620
        /*015c*/ 	.word	0x000000ff
        /*0160*/ 	.word	0x00000030
        /*0164*/ 	.short	0x0100
        /*0166*/ 	.byte	0x08
	.zero		1


	//   ....[13]....
        /*0168*/ 	.word	0x00000630
        /*016c*/ 	.word	0x000000ff
        /*0170*/ 	.word	0x00000070
        /*0174*/ 	.short	0x0100
        /*0176*/ 	.byte	0x08
	.zero		1


	//   ....[14]....
        /*0178*/ 	.word	0x00000640
        /*017c*/ 	.word	0x000000ff
        /*0180*/ 	.word	0x00000038
        /*0184*/ 	.short	0x0100
        /*0186*/ 	.byte	0x08
	.zero		1


	//   ....[15]....
        /*0188*/ 	.word	0x00000650
        /*018c*/ 	.word	0x000000ff
        /*0190*/ 	.word	0x00000078
        /*0194*/ 	.short	0x0100
        /*0196*/ 	.byte	0x08
	.zero		1


	//   ....[16]....
        /*0198*/ 	.word	0x00000880
        /*019c*/ 	.word	0x000000ff
        /*01a0*/ 	.word	0x00000080
        /*01a4*/ 	.short	0x0100
        /*01a6*/ 	.byte	0x08
	.zero		1


	//   ....[17]....
        /*01a8*/ 	.word	0x00000890
        /*01ac*/ 	.word	0x000000ff
        /*01b0*/ 	.word	0x00000098
        /*01b4*/ 	.short	0x0100
        /*01b6*/ 	.byte	0x08
	.zero		1


	//   ....[18]....
        /*01b8*/ 	.word	0x000008a0
        /*01bc*/ 	.word	0x000000ff
        /*01c0*/ 	.word	0x00000088
        /*01c4*/ 	.short	0x0100
        /*01c6*/ 	.byte	0x08
	.zero		1


	//   ....[19]....
        /*01c8*/ 	.word	0x000008b0
        /*01cc*/ 	.word	0x000000ff
        /*01d0*/ 	.word	0x000000a0
        /*01d4*/ 	.short	0x0100
        /*01d6*/ 	.byte	0x08
	.zero		1


	//   ....[20]....
        /*01d8*/ 	.word	0x000008c0
        /*01dc*/ 	.word	0x000000ff
        /*01e0*/ 	.word	0x00000090
        /*01e4*/ 	.short	0x0100
        /*01e6*/ 	.byte	0x08
	.zero		1


	//   ....[21]....
        /*01e8*/ 	.word	0x000008d0
        /*01ec*/ 	.word	0x000000ff
        /*01f0*/ 	.word	0x000000a8
        /*01f4*/ 	.short	0x0100
        /*01f6*/ 	.byte	0x08
	.zero		1


	//   ....[22]....
        /*01f8*/ 	.word	0x00000c40
        /*01fc*/ 	.word	0x000000ff
        /*0200*/ 	.word	0x000000b0
        /*0204*/ 	.short	0x0100
        /*0206*/ 	.byte	0x06
	.zero		1


	//   ....[23]....
        /*0208*/ 	.word	0x00000cc0
        /*020c*/ 	.word	0x000000ff
        /*0210*/ 	.word	0x000000b8
        /*0214*/ 	.short	0x0100
        /*0216*/ 	.byte	0x06
	.zero		1


	//   ....[24]....
        /*0218*/ 	.word	0x00001a10
        /*021c*/ 	.word	0x00000004
        /*0220*/ 	.word	0x00000000
        /*0224*/ 	.short	0x010a
        /*0226*/ 	.byte	0x3f
	.zero		1


	//   ....[25]....
        /*0228*/ 	.word	0x00001a80
        /*022c*/ 	.word	0x00000004
        /*0230*/ 	.word	0x00000000
        /*0234*/ 	.short	0x010a
        /*0236*/ 	.byte	0x3f
	.zero		1


	//   ....[26]....
        /*0238*/ 	.word	0x00001d80
        /*023c*/ 	.word	0x000000ff
        /*0240*/ 	.word	0x00000000
        /*0244*/ 	.short	0x010a
        /*0246*/ 	.byte	0x04
	.zero		1


	//   ....[27]....
        /*0248*/ 	.word	0x00001dc0
        /*024c*/ 	.word	0x000000ff
        /*0250*/ 	.word	0x00000000
        /*0254*/ 	.short	0x010a
        /*0256*/ 	.byte	0x04
	.zero		1


	//   ....[28]....
        /*0258*/ 	.word	0x00002020
        /*025c*/ 	.word	0x00000005
        /*0260*/ 	.word	0x00000000
        /*0264*/ 	.short	0x0101
        /*0266*/ 	.byte	0x3f
	.zero		1


	//   ....[29]....
        /*0268*/ 	.word	0x000021e0
        /*026c*/ 	.word	0x00000003
        /*0270*/ 	.word	0x00000000
        /*0274*/ 	.short	0x0101
        /*0276*/ 	.byte	0x3f
	.zero		1


	//   ....[30]....
        /*0278*/ 	.word	0x00002970
        /*027c*/ 	.word	0x00000003
        /*0280*/ 	.word	0x00000080
        /*0284*/ 	.short	0x010a
        /*0286*/ 	.byte	0x3f
	.zero		1


	//   ....[31]....
        /*0288*/ 	.word	0x00004ce0
        /*028c*/ 	.word	0x000000ff
        /*0290*/ 	.word	0x00000000
        /*0294*/ 	.short	0x0101
        /*0296*/ 	.byte	0x04
	.zero		1


	//   ....[32]....
        /*0298*/ 	.word	0x00004de0
        /*029c*/ 	.word	0x0000001c
        /*02a0*/ 	.word	0x00000080
        /*02a4*/ 	.short	0x010a
        /*02a6*/ 	.byte	0x3f
	.zero		1


	//   ....[33]....
        /*02a8*/ 	.word	0x00006d50
        /*02ac*/ 	.word	0x000000ff
        /*02b0*/ 	.word	0x00000000
        /*02b4*/ 	.short	0x0101
        /*02b6*/ 	.byte	0x04
	.zero		1


	//   ....[34]....
        /*02b8*/ 	.word	0x000076d0
        /*02bc*/ 	.word	0x000000ff
        /*02c0*/ 	.word	0x00000000
        /*02c4*/ 	.short	0x0101
        /*02c6*/ 	.byte	0x04
	.zero		1


	//   ....[35]....
        /*02c8*/ 	.word	0x00007ce0
        /*02cc*/ 	.word	0x000000ff
        /*02d0*/ 	.word	0x000000b8
        /*02d4*/ 	.short	0x010a
        /*02d6*/ 	.byte	0x04
	.zero		1


	//   ....[36]....
        /*02d8*/ 	.word	0x00008120
        /*02dc*/ 	.word	0x000000ff
        /*02e0*/ 	.word	0x00000098
        /*02e4*/ 	.short	0x010a
        /*02e6*/ 	.byte	0x05
	.zero		1


	//   ....[37]....
        /*02e8*/ 	.word	0x00008220
        /*02ec*/ 	.word	0x000000ff
        /*02f0*/ 	.word	0x00000080
        /*02f4*/ 	.short	0x010b
        /*02f6*/ 	.byte	0x05
	.zero		1


	//   ....[38]....
        /*02f8*/ 	.word	0x000082b0
        /*02fc*/ 	.word	0x000000ff
        /*0300*/ 	.word	0x00000000
        /*0304*/ 	.short	0x0101
        /*0306*/ 	.byte	0x05
	.zero		1


	//   ....[39]....
        /*0308*/ 	.word	0x00008320
        /*030c*/ 	.word	0x000000ff
        /*0310*/ 	.word	0x00000098
        /*0314*/ 	.short	0x010a
        /*0316*/ 	.byte	0x04
	.zero		1


	//   ....[40]....
        /*0318*/ 	.word	0x00008440
        /*031c*/ 	.word	0x000000ff
        /*0320*/ 	.word	0x00000080
        /*0324*/ 	.short	0x010b
        /*0326*/ 	.byte	0x04
	.zero		1


	//   ....[41]....
        /*0328*/ 	.word	0x00008520
        /*032c*/ 	.word	0x000000ff
        /*0330*/ 	.word	0x00000000
        /*0334*/ 	.short	0x0101
        /*0336*/ 	.byte	0x04
	.zero		1


	//   ....[42]....
        /*0338*/ 	.word	0x00008bd0
        /*033c*/ 	.word	0x00000003
        /*0340*/ 	.word	0x00000098
        /*0344*/ 	.short	0x010a
        /*0346*/ 	.byte	0x3f
	.zero		1


	//   ....[43]....
        /*0348*/ 	.word	0x00008ca0
        /*034c*/ 	.word	0x00000005
        /*0350*/ 	.word	0x00000098
        /*0354*/ 	.short	0x010a
        /*0356*/ 	.byte	0x3f
	.zero		1


	//   ....[44]....
        /*0358*/ 	.word	0x00008d50
        /*035c*/ 	.word	0x00000003
        /*0360*/ 	.word	0x00000098
        /*0364*/ 	.short	0x010a
        /*0366*/ 	.byte	0x3f
	.zero		1


	//   ....[45]....
        /*0368*/ 	.word	0x000090b0
        /*036c*/ 	.word	0x0000000e
        /*0370*/ 	.word	0x00000040
        /*0374*/ 	.short	0x010a
        /*0376*/ 	.byte	0x3f
	.zero		1


	//   ....[46]....
        /*0378*/ 	.word	0x00009460
        /*037c*/ 	.word	0x00000004
        /*0380*/ 	.word	0x000000b8
        /*0384*/ 	.short	0x0101
        /*0386*/ 	.byte	0x3f
	.zero		1


	//   ....[47]....
        /*0388*/ 	.word	0x00009b60
        /*038c*/ 	.word	0x00000005
        /*0390*/ 	.word	0x00000000
        /*0394*/ 	.short	0x010a
        /*0396*/ 	.byte	0x3f
	.zero		1


	//   ....[48]....
        /*0398*/ 	.word	0x00009be0
        /*039c*/ 	.word	0x00000007
        /*03a0*/ 	.word	0x00000000
        /*03a4*/ 	.short	0x010a
        /*03a6*/ 	.byte	0x3f
	.zero		1


	//   ....[49]....
        /*03a8*/ 	.word	0x00009c70
        /*03ac*/ 	.word	0x00000006
        /*03b0*/ 	.word	0x00000000
        /*03b4*/ 	.short	0x010a
        /*03b6*/ 	.byte	0x3f
	.zero		1


	//   ....[50]....
        /*03b8*/ 	.word	0x00009d00
        /*03bc*/ 	.word	0x00000009
        /*03c0*/ 	.word	0x00000000
        /*03c4*/ 	.short	0x010a
        /*03c6*/ 	.byte	0x3f
	.zero		1


	//   ....[51]....
        /*03c8*/ 	.word	0x00009d90
        /*03cc*/ 	.word	0x00000006
        /*03d0*/ 	.word	0x00000000
        /*03d4*/ 	.short	0x010a
        /*03d6*/ 	.byte	0x3f
	.zero		1


	//   ....[52]....
        /*03d8*/ 	.word	0x00009e20
        /*03dc*/ 	.word	0x00000009
        /*03e0*/ 	.word	0x00000000
        /*03e4*/ 	.short	0x010a
        /*03e6*/ 	.byte	0x3f
	.zero		1


	//   ....[53]....
        /*03e8*/ 	.word	0x00009eb0
        /*03ec*/ 	.word	0x00000006
        /*03f0*/ 	.word	0x00000000
        /*03f4*/ 	.short	0x010a
        /*03f6*/ 	.byte	0x3f
	.zero		1


	//   ....[54]....
        /*03f8*/ 	.word	0x00009f40
        /*03fc*/ 	.word	0x00000003
        /*0400*/ 	.word	0x00000000
        /*0404*/ 	.short	0x010a
        /*0406*/ 	.byte	0x3f
	.zero		1


	//   ....[55]....
        /*0408*/ 	.word	0x00009fa0
        /*040c*/ 	.word	0x00000004
        /*0410*/ 	.word	0x00000000
        /*0414*/ 	.short	0x010a
        /*0416*/ 	.byte	0x3f
	.zero		1


	//   ....[56]....
        /*0418*/ 	.word	0x0000a000
        /*041c*/ 	.word	0x00000005
        /*0420*/ 	.word	0x00000000
        /*0424*/ 	.short	0x010a
        /*0426*/ 	.byte	0x3f
	.zero		1


	//   ....[57]....
        /*0428*/ 	.word	0x0000a050
        /*042c*/ 	.word	0x00000003
        /*0430*/ 	.word	0x00000080
        /*0434*/ 	.short	0x010a
        /*0436*/ 	.byte	0x3f
	.zero		1


	//   ....[58]....
        /*0438*/ 	.word	0x0000a0a0
        /*043c*/ 	.word	0x0000001c
        /*0440*/ 	.word	0x00000080
        /*0444*/ 	.short	0x010a
        /*0446*/ 	.byte	0x3f
	.zero		1


	//   ....[59]....
        /*0448*/ 	.word	0x0000a100
        /*044c*/ 	.word	0x00000003
        /*0450*/ 	.word	0x000000b8
        /*0454*/ 	.short	0x010a
        /*0456*/ 	.byte	0x3f
	.zero		1


	//   ....[60]....
        /*0458*/ 	.word	0x0000a160
        /*045c*/ 	.word	0x00000005
        /*0460*/ 	.word	0x00000098
        /*0464*/ 	.short	0x010a
        /*0466*/ 	.byte	0x3f
	.zero		1


	//   ....[61]....
        /*0468*/ 	.word	0x0000a1c0
        /*046c*/ 	.word	0x00000005
        /*0470*/ 	.word	0x00000098
        /*0474*/ 	.short	0x010a
        /*0476*/ 	.byte	0x3f
	.zero		1


	//   ....[62]....
        /*0478*/ 	.word	0x0000a210
        /*047c*/ 	.word	0x00000003
        /*0480*/ 	.word	0x00000098
        /*0484*/ 	.short	0x010a
        /*0486*/ 	.byte	0x3f
	.zero		1


	//   ....[63]....
        /*0488*/ 	.word	0x0000a260
        /*048c*/ 	.word	0x00000005
        /*0490*/ 	.word	0x00000098
        /*0494*/ 	.short	0x010a
        /*0496*/ 	.byte	0x3f
	.zero		1


	//   ....[64]....
        /*0498*/ 	.word	0x0000a330
        /*049c*/ 	.word	0x0000000e
        /*04a0*/ 	.word	0x00000040
        /*04a4*/ 	.short	0x010a
        /*04a6*/ 	.byte	0x3f
	.zero		1


	//   ....[65]....
        /*04a8*/ 	.word	0x0000a400
        /*04ac*/ 	.word	0x00000005
        /*04b0*/ 	.word	0x00000000
        /*04b4*/ 	.short	0x010a
        /*04b6*/ 	.byte	0x3f
	.zero		1


	//   ....[66]....
        /*04b8*/ 	.word	0x0000a450
        /*04bc*/ 	.word	0x00000007
        /*04c0*/ 	.word	0x00000000
        /*04c4*/ 	.short	0x010a
        /*04c6*/ 	.byte	0x3f
	.zero		1


	//   ....[67]....
        /*04c8*/ 	.word	0x0000a4a0
        /*04cc*/ 	.word	0x00000006
        /*04d0*/ 	.word	0x00000000
        /*04d4*/ 	.short	0x010a
        /*04d6*/ 	.byte	0x3f
	.zero		1


	//   ....[68]....
        /*04d8*/ 	.word	0x0000a4f0
        /*04dc*/ 	.word	0x00000009
        /*04e0*/ 	.word	0x00000000
        /*04e4*/ 	.short	0x010a
        /*04e6*/ 	.byte	0x3f
	.zero		1


	//   ....[69]....
        /*04e8*/ 	.word	0x0000a540
        /*04ec*/ 	.word	0x00000006
        /*04f0*/ 	.word	0x00000000
        /*04f4*/ 	.short	0x010a
        /*04f6*/ 	.byte	0x3f
	.zero		1


	//   ....[70]....
        /*04f8*/ 	.word	0x0000a590
        /*04fc*/ 	.word	0x00000009
        /*0500*/ 	.word	0x00000000
        /*0504*/ 	.short	0x010a
        /*0506*/ 	.byte	0x3f
	.zero		1


	//   ....[71]....
        /*0508*/ 	.word	0x0000a5e0
        /*050c*/ 	.word	0x00000006
        /*0510*/ 	.word	0x00000000
        /*0514*/ 	.short	0x010a
        /*0516*/ 	.byte	0x3f
	.zero		1


	//----- nvinfo : EIATTR_NUM_MBARRIERS
	.align		4
.L_38:
        /*0518*/ 	.byte	0x03, 0x38
        /*051a*/ 	.short	0x0018


	//----- nvinfo : EIATTR_EXIT_INSTR_OFFSETS
	.align		4
        /*051c*/ 	.byte	0x04, 0x1c
        /*051e*/ 	.short	(.L_40 - .L_39)


	//   ....[0]....
.L_39:
        /*0520*/ 	.word	0x00009f90


	//----- nvinfo : EIATTR_MAX_THREADS
	.align		4
.L_40:
        /*0524*/ 	.byte	0x04, 0x05
        /*0526*/ 	.short	(.L_42 - .L_41)
.L_41:
        /*0528*/ 	.word	0x00000180
        /*052c*/ 	.word	0x00000001
        /*0530*/ 	.word	0x00000001


	//----- nvinfo : EIATTR_CRS_STACK_SIZE
	.align		4
.L_42:
        /*0534*/ 	.byte	0x04, 0x1e
        /*0536*/ 	.short	(.L_44 - .L_43)
.L_43:
        /*0538*/ 	.word	0x00000000


	//----- nvinfo : EIATTR_CBANK_PARAM_SIZE
	.align		4
.L_44:
        /*053c*/ 	.byte	0x03, 0x19
        /*053e*/ 	.short	0x0770


	//----- nvinfo : EIATTR_PARAM_CBANK
	.align		4
        /*0540*/ 	.byte	0x04, 0x0a
        /*0542*/ 	.short	(.L_46 - .L_45)
	.align		4
.L_45:
        /*0544*/ 	.word	index@(.nv.constant0._ZN7cutlass13device_kernelINS_4gemm6kernel13GemmUniversalIN4cute5tupleIJiiiiEEENS1_10collective13CollectiveMmaINS1_34MainloopSm90TmaGmmaWarpSpecializedILi8ENS5_IJNS4_1CILi2EEENSA_ILi1EEESC_EEENS1_35KernelTmaWarpSpecializedCooperativeEEENS5_IJNSA_ILi128EEENSA_ILi64EEESH_EEENS_6half_tENS5_IJlSC_lEEESJ_SK_NS4_8TiledMMAINS4_8MMA_AtomIJNS4_4SM904GMMA25MMA_64x64x16_F32F16F16_SSILNSO_5MajorE0ELSQ_0ELNSO_7ScaleInE1ELSR_1EEEEEENS4_6LayoutISD_NS5_IJSC_NSA_ILi0EEESV_EEEEENS5_IJNS4_10UnderscoreESY_SY_EEEEENS4_13SM90_TMA_LOADENS4_14ComposedLayoutINS4_7SwizzleILi3ELi4ELi3EEENS4_18smem_ptr_flag_bitsILi16EEENSU_INS5_IJNSA_ILi8EEESH_EEENS5_IJSH_SC_EEEEEEEvNS4_8identityENS4_23SM90_TMA_LOAD_MULTICASTES1B_vS1C_EENS_8epilogue10collective18CollectiveEpilogueINS1F_22Sm90TmaWarpSpecializedILi3ELi2ELi16ELb1ELb0EEEJSI_NS5_IJSG_NSA_ILi32EEEEEESJ_SK_SJ_SK_NS1F_6fusion15FusionCallbacksIS1J_NS1M_13LinCombEltActINS1F_6thread4GELUESJ_fSJ_fLNS_15FloatRoundStyleE2EEESI_S1L_JEEES11_NS12_INS13_ILi2ELi4ELi3EEES16_NSU_INS5_IJS17_S1K_EEENS5_IJS1K_SC_EEEEEEENS4_17SM75_U32x4_LDSM_NENS4_14SM90_TMA_STOREES1Y_NS4_17SM90_U32x4_STSM_NENS4_9Copy_AtomIJS21_SJ_EEEvEEEvvEEEEvNT_6ParamsE)
        /*0548*/ 	.short	0x0210
        /*054a*/ 	.short	0x0770


	//----- nvinfo : EIATTR_SW_WAR
	.align		4
.L_46:
        /*054c*/ 	.byte	0x04, 0x36
        /*054e*/ 	.short	(.L_48 - .L_47)
.L_47:
        /*0550*/ 	.word	0x00000008
.L_48:


//--------------------- .nv.callgraph             --------------------------
	.section	.nv.callgraph,"",@"SHT_CUDA_CALLGRAPH"
	.align	4
	.sectionentsize	8
	.align		4
        /*0000*/ 	.word	0x00000000
	.align		4
        /*0004*/ 	.word	0xffffffff
	.align		4
        /*0008*/ 	.word	index@(_ZN7cutlass13device_kernelINS_4gemm6kernel13GemmUniversalIN4cute5tupleIJiiiiEEENS1_10collective13CollectiveMmaINS1_34MainloopSm90TmaGmmaWarpSpecializedILi8ENS5_IJNS4_1CILi2EEENSA_ILi1EEESC_EEENS1_35KernelTmaWarpSpecializedCooperativeEEENS5_IJNSA_ILi128EEENSA_ILi64EEESH_EEENS_6half_tENS5_IJlSC_lEEESJ_SK_NS4_8TiledMMAINS4_8MMA_AtomIJNS4_4SM904GMMA25MMA_64x64x16_F32F16F16_SSILNSO_5MajorE0ELSQ_0ELNSO_7ScaleInE1ELSR_1EEEEEENS4_6LayoutISD_NS5_IJSC_NSA_ILi0EEESV_EEEEENS5_IJNS4_10UnderscoreESY_SY_EEEEENS4_13SM90_TMA_LOADENS4_14ComposedLayoutINS4_7SwizzleILi3ELi4ELi3EEENS4_18smem_ptr_flag_bitsILi16EEENSU_INS5_IJNSA_ILi8EEESH_EEENS5_IJSH_SC_EEEEEEEvNS4_8identityENS4_23SM90_TMA_LOAD_MULTICASTES1B_vS1C_EENS_8epilogue10collective18CollectiveEpilogueINS1F_22Sm90TmaWarpSpecializedILi3ELi2ELi16ELb1ELb0EEEJSI_NS5_IJSG_NSA_ILi32EEEEEESJ_SK_SJ_SK_NS1F_6fusion15FusionCallbacksIS1J_NS1M_13LinCombEltActINS1F_6thread4GELUESJ_fSJ_fLNS_15FloatRoundStyleE2EEESI_S1L_JEEES11_NS12_INS13_ILi2ELi4ELi3EEES16_NSU_INS5_IJS17_S1K_EEENS5_IJS1K_SC_EEEEEEENS4_17SM75_U32x4_LDSM_NENS4_14SM90_TMA_STOREES1Y_NS4_17SM90_U32x4_STSM_NENS4_9Copy_AtomIJS21_SJ_EEEvEEEvvEEEEvNT_6ParamsE)
	.align		4
        /*000c*/ 	.word	index@(__assertfail)
	.align		4
        /*0010*/ 	.word	0x00000000
	.align		4
        /*0014*/ 	.word	0xfffffffe
	.align		4
        /*0018*/ 	.word	0x00000000
	.align		4
        /*001c*/ 	.word	0xfffffffd
	.align		4
        /*0020*/ 	.word	0x00000000
	.align		4
        /*0024*/ 	.word	0xfffffffc


//--------------------- .nv.constant4             --------------------------
	.section	.nv.constant4,"a",@progbits
	.align	8
	.align		8
.nv.constant4:
        /*0000*/ 	.dword	__assertfail
	.align		8
        /*0008*/ 	.dword	__unnamed_1
	.align		8
        /*0010*/ 	.dword	__unnamed_2
	.align		8
        /*0018*/ 	.dword	_ZN39_INTERNAL_9ae7a205_4_k_cu_a387e244_27924cuda3std3__45__cpo5beginE
	.align		8
        /*0020*/ 	.dword	_ZN39_INTERNAL_9ae7a205_4_k_cu_a387e244_27924cuda3std3__45__cpo3endE
	.align		8
        /*0028*/ 	.dword	_ZN39_INTERNAL_9ae7a205_4_k_cu_a387e244_27924cuda3std3__45__cpo6cbeginE
	.align		8
        /*0030*/ 	.dword	_ZN39_INTERNAL_9ae7a205_4_k_cu_a387e244_27924cuda3std3__45__cpo4cendE
	.align		8
        /*0038*/ 	.dword	_ZN39_INTERNAL_9ae7a205_4_k_cu_a387e244_27924cuda3std3__441_GLOBAL__N__9ae7a205_4_k_cu_a387e244_27926ignoreE
	.align		8
        /*0040*/ 	.dword	_ZN39_INTERNAL_9ae7a205_4_k_cu_a387e244_27924cuda3std3__419piecewise_constructE
	.align		8
        /*0048*/ 	.dword	_ZN39_INTERNAL_9ae7a205_4_k_cu_a387e244_27924cuda3std3__48in_placeE
	.align		8
        /*0050*/ 	.dword	_ZN39_INTERNAL_9ae7a205_4_k_cu_a387e244_27924cuda3std6ranges3__45__cpo4swapE
	.align		8
        /*0058*/ 	.dword	_ZN39_INTERNAL_9ae7a205_4_k_cu_a387e244_27924cuda3std6ranges3__45__cpo9iter_moveE
	.align		8
        /*0060*/ 	.dword	_ZN39_INTERNAL_9ae7a205_4_k_cu_a387e244_27924cute7productE
	.align		8
        /*0068*/ 	.dword	_ZN39_INTERNAL_9ae7a205_4_k_cu_a387e244_27924cute1_E
	.align		8
        /*0070*/ 	.dword	$str$22
	.align		8
        /*0078*/ 	.dword	$str$23
	.align		8
        /*0080*/ 	.dword	$str$26
	.align		8
        /*0088*/ 	.dword	$str$27


//--------------------- .text._ZN7cutlass13device_kernelINS_4gemm6kernel13GemmUniversalIN4cute5tupleIJiiiiEEENS1_10collective13CollectiveMmaINS1_34MainloopSm90TmaGmmaWarpSpecializedILi8ENS5_IJNS4_1CILi2EEENSA_ILi1EEESC_EEENS1_35KernelTmaWarpSpecializedCooperativeEEENS5_IJNSA_ILi128EEENSA_ILi64EEESH_EEENS_6half_tENS5_IJlSC_lEEESJ_SK_NS4_8TiledMMAINS4_8MMA_AtomIJNS4_4SM904GMMA25MMA_64x64x16_F32F16F16_SSILNSO_5MajorE0ELSQ_0ELNSO_7ScaleInE1ELSR_1EEEEEENS4_6LayoutISD_NS5_IJSC_NSA_ILi0EEESV_EEEEENS5_IJNS4_10UnderscoreESY_SY_EEEEENS4_13SM90_TMA_LOADENS4_14ComposedLayoutINS4_7SwizzleILi3ELi4ELi3EEENS4_18smem_ptr_flag_bitsILi16EEENSU_INS5_IJNSA_ILi8EEESH_EEENS5_IJSH_SC_EEEEEEEvNS4_8identityENS4_23SM90_TMA_LOAD_MULTICASTES1B_vS1C_EENS_8epilogue10collective18CollectiveEpilogueINS1F_22Sm90TmaWarpSpecializedILi3ELi2ELi16ELb1ELb0EEEJSI_NS5_IJSG_NSA_ILi32EEEEEESJ_SK_SJ_SK_NS1F_6fusion15FusionCallbacksIS1J_NS1M_13LinCombEltActINS1F_6thread4GELUESJ_fSJ_fLNS_15FloatRoundStyleE2EEESI_S1L_JEEES11_NS12_INS13_ILi2ELi4ELi3EEES16_NSU_INS5_IJS17_S1K_EEENS5_IJS1K_SC_EEEEEEENS4_17SM75_U32x4_LDSM_NENS4_14SM90_TMA_STOREES1Y_NS4_17SM90_U32x4_STSM_NENS4_9Copy_AtomIJS21_SJ_EEEvEEEvvEEEEvNT_6ParamsE --------------------------
	.section	.text._ZN7cutlass13device_kernelINS_4gemm6kernel13GemmUniversalIN4cute5tupleIJiiiiEEENS1_10collective13CollectiveMmaINS1_34MainloopSm90TmaGmmaWarpSpecializedILi8ENS5_IJNS4_1CILi2EEENSA_ILi1EEESC_EEENS1_35KernelTmaWarpSpecializedCooperativeEEENS5_IJNSA_ILi128EEENSA_ILi64EEESH_EEENS_6half_tENS5_IJlSC_lEEESJ_SK_NS4_8TiledMMAINS4_8MMA_AtomIJNS4_4SM904GMMA25MMA_64x64x16_F32F16F16_SSILNSO_5MajorE0ELSQ_0ELNSO_7ScaleInE1ELSR_1EEEEEENS4_6LayoutISD_NS5_IJSC_NSA_ILi0EEESV_EEEEENS5_IJNS4_10UnderscoreESY_SY_EEEEENS4_13SM90_TMA_LOADENS4_14ComposedLayoutINS4_7SwizzleILi3ELi4ELi3EEENS4_18smem_ptr_flag_bitsILi16EEENSU_INS5_IJNSA_ILi8EEESH_EEENS5_IJSH_SC_EEEEEEEvNS4_8identityENS4_23SM90_TMA_LOAD_MULTICASTES1B_vS1C_EENS_8epilogue10collective18CollectiveEpilogueINS1F_22Sm90TmaWarpSpecializedILi3ELi2ELi16ELb1ELb0EEEJSI_NS5_IJSG_NSA_ILi32EEEEEESJ_SK_SJ_SK_NS1F_6fusion15FusionCallbacksIS1J_NS1M_13LinCombEltActINS1F_6thread4GELUESJ_fSJ_fLNS_15FloatRoundStyleE2EEESI_S1L_JEEES11_NS12_INS13_ILi2ELi4ELi3EEES16_NSU_INS5_IJS17_S1K_EEENS5_IJS1K_SC_EEEEEEENS4_17SM75_U32x4_LDSM_NENS4_14SM90_TMA_STOREES1Y_NS4_17SM90_U32x4_STSM_NENS4_9Copy_AtomIJS21_SJ_EEEvEEEvvEEEEvNT_6ParamsE,"ax",@progbits
	.align	128
.text._ZN7cutlass13device_kernelINS_4gemm6kernel13GemmUniversalIN4cute5tupleIJiiiiEEENS1_10collective13CollectiveMmaINS1_34MainloopSm90TmaGmmaWarpSpecializedILi8ENS5_IJNS4_1CILi2EEENSA_ILi1EEESC_EEENS1_35KernelTmaWarpSpecializedCooperativeEEENS5_IJNSA_ILi128EEENSA_ILi64EEESH_EEENS_6half_tENS5_IJlSC_lEEESJ_SK_NS4_8TiledMMAINS4_8MMA_AtomIJNS4_4SM904GMMA25MMA_64x64x16_F32F16F16_SSILNSO_5MajorE0ELSQ_0ELNSO_7ScaleInE1ELSR_1EEEEEENS4_6LayoutISD_NS5_IJSC_NSA_ILi0EEESV_EEEEENS5_IJNS4_10UnderscoreESY_SY_EEEEENS4_13SM90_TMA_LOADENS4_14ComposedLayoutINS4_7SwizzleILi3ELi4ELi3EEENS4_18smem_ptr_flag_bitsILi16EEENSU_INS5_IJNSA_ILi8EEESH_EEENS5_IJSH_SC_EEEEEEEvNS4_8identityENS4_23SM90_TMA_LOAD_MULTICASTES1B_vS1C_EENS_8epilogue10collective18CollectiveEpilogueINS1F_22Sm90TmaWarpSpecializedILi3ELi2ELi16ELb1ELb0EEEJSI_NS5_IJSG_NSA_ILi32EEEEEESJ_SK_SJ_SK_NS1F_6fusion15FusionCallbacksIS1J_NS1M_13LinCombEltActINS1F_6thread4GELUESJ_fSJ_fLNS_15FloatRoundStyleE2EEESI_S1L_JEEES11_NS12_INS13_ILi2ELi4ELi3EEES16_NSU_INS5_IJS17_S1K_EEENS5_IJS1K_SC_EEEEEEENS4_17SM75_U32x4_LDSM_NENS4_14SM90_TMA_STOREES1Y_NS4_17SM90_U32x4_STSM_NENS4_9Copy_AtomIJS21_SJ_EEEvEEEvvEEEEvNT_6ParamsE:
        .type           _ZN7cutlass13device_kernelINS_4gemm6kernel13GemmUniversalIN4cute5tupleIJiiiiEEENS1_10collective13CollectiveMmaINS1_34MainloopSm90TmaGmmaWarpSpecializedILi8ENS5_IJNS4_1CILi2EEENSA_ILi1EEESC_EEENS1_35KernelTmaWarpSpecializedCooperativeEEENS5_IJNSA_ILi128EEENSA_ILi64EEESH_EEENS_6half_tENS5_IJlSC_lEEESJ_SK_NS4_8TiledMMAINS4_8MMA_AtomIJNS4_4SM904GMMA25MMA_64x64x16_F32F16F16_SSILNSO_5MajorE0ELSQ_0ELNSO_7ScaleInE1ELSR_1EEEEEENS4_6LayoutISD_NS5_IJSC_NSA_ILi0EEESV_EEEEENS5_IJNS4_10UnderscoreESY_SY_EEEEENS4_13SM90_TMA_LOADENS4_14ComposedLayoutINS4_7SwizzleILi3ELi4ELi3EEENS4_18smem_ptr_flag_bitsILi16EEENSU_INS5_IJNSA_ILi8EEESH_EEENS5_IJSH_SC_EEEEEEEvNS4_8identityENS4_23SM90_TMA_LOAD_MULTICASTES1B_vS1C_EENS_8epilogue10collective18CollectiveEpilogueINS1F_22Sm90TmaWarpSpecializedILi3ELi2ELi16ELb1ELb0EEEJSI_NS5_IJSG_NSA_ILi32EEEEEESJ_SK_SJ_SK_NS1F_6fusion15FusionCallbacksIS1J_NS1M_13LinCombEltActINS1F_6thread4GELUESJ_fSJ_fLNS_15FloatRoundStyleE2EEESI_S1L_JEEES11_NS12_INS13_ILi2ELi4ELi3EEES16_NSU_INS5_IJS17_S1K_EEENS5_IJS1K_SC_EEEEEEENS4_17SM75_U32x4_LDSM_NENS4_14SM90_TMA_STOREES1Y_NS4_17SM90_U32x4_STSM_NENS4_9Copy_AtomIJS21_SJ_EEEvEEEvvEEEEvNT_6ParamsE,@function
        .size           _ZN7cutlass13device_kernelINS_4gemm6kernel13GemmUniversalIN4cute5tupleIJiiiiEEENS1_10collective13CollectiveMmaINS1_34MainloopSm90TmaGmmaWarpSpecializedILi8ENS5_IJNS4_1CILi2EEENSA_ILi1EEESC_EEENS1_35KernelTmaWarpSpecializedCooperativeEEENS5_IJNSA_ILi128EEENSA_ILi64EEESH_EEENS_6half_tENS5_IJlSC_lEEESJ_SK_NS4_8TiledMMAINS4_8MMA_AtomIJNS4_4SM904GMMA25MMA_64x64x16_F32F16F16_SSILNSO_5MajorE0ELSQ_0ELNSO_7ScaleInE1ELSR_1EEEEEENS4_6LayoutISD_NS5_IJSC_NSA_ILi0EEESV_EEEEENS5_IJNS4_10UnderscoreESY_SY_EEEEENS4_13SM90_TMA_LOADENS4_14ComposedLayoutINS4_7SwizzleILi3ELi4ELi3EEENS4_18smem_ptr_flag_bitsILi16EEENSU_INS5_IJNSA_ILi8EEESH_EEENS5_IJSH_SC_EEEEEEEvNS4_8identityENS4_23SM90_TMA_LOAD_MULTICASTES1B_vS1C_EENS_8epilogue10collective18CollectiveEpilogueINS1F_22Sm90TmaWarpSpecializedILi3ELi2ELi16ELb1ELb0EEEJSI_NS5_IJSG_NSA_ILi32EEEEEESJ_SK_SJ_SK_NS1F_6fusion15FusionCallbacksIS1J_NS1M_13LinCombEltActINS1F_6thread4GELUESJ_fSJ_fLNS_15FloatRoundStyleE2EEESI_S1L_JEEES11_NS12_INS13_ILi2ELi4ELi3EEES16_NSU_INS5_IJS17_S1K_EEENS5_IJS1K_SC_EEEEEEENS4_17SM75_U32x4_LDSM_NENS4_14SM90_TMA_STOREES1Y_NS4_17SM90_U32x4_STSM_NENS4_9Copy_AtomIJS21_SJ_EEEvEEEvvEEEEvNT_6ParamsE,(.L_x_161 - _ZN7cutlass13device_kernelINS_4gemm6kernel13GemmUniversalIN4cute5tupleIJiiiiEEENS1_10collective13CollectiveMmaINS1_34MainloopSm90TmaGmmaWarpSpecializedILi8ENS5_IJNS4_1CILi2EEENSA_ILi1EEESC_EEENS1_35KernelTmaWarpSpecializedCooperativeEEENS5_IJNSA_ILi128EEENSA_ILi64EEESH_EEENS_6half_tENS5_IJlSC_lEEESJ_SK_NS4_8TiledMMAINS4_8MMA_AtomIJNS4_4SM904GMMA25MMA_64x64x16_F32F16F16_SSILNSO_5MajorE0ELSQ_0ELNSO_7ScaleInE1ELSR_1EEEEEENS4_6LayoutISD_NS5_IJSC_NSA_ILi0EEESV_EEEEENS5_IJNS4_10UnderscoreESY_SY_EEEEENS4_13SM90_TMA_LOADENS4_14ComposedLayoutINS4_7SwizzleILi3ELi4ELi3EEENS4_18smem_ptr_flag_bitsILi16EEENSU_INS5_IJNSA_ILi8EEESH_EEENS5_IJSH_SC_EEEEEEEvNS4_8identityENS4_23SM90_TMA_LOAD_MULTICASTES1B_vS1C_EENS_8epilogue10collective18CollectiveEpilogueINS1F_22Sm90TmaWarpSpecializedILi3ELi2ELi16ELb1ELb0EEEJSI_NS5_IJSG_NSA_ILi32EEEEEESJ_SK_SJ_SK_NS1F_6fusion15FusionCallbacksIS1J_NS1M_13LinCombEltActINS1F_6thread4GELUESJ_fSJ_fLNS_15FloatRoundStyleE2EEESI_S1L_JEEES11_NS12_INS13_ILi2ELi4ELi3EEES16_NSU_INS5_IJS17_S1K_EEENS5_IJS1K_SC_EEEEEEENS4_17SM75_U32x4_LDSM_NENS4_14SM90_TMA_STOREES1Y_NS4_17SM90_U32x4_STSM_NENS4_9Copy_AtomIJS21_SJ_EEEvEEEvvEEEEvNT_6ParamsE)
        .other          _ZN7cutlass13device_kernelINS_4gemm6kernel13GemmUniversalIN4cute5tupleIJiiiiEEENS1_10collective13CollectiveMmaINS1_34MainloopSm90TmaGmmaWarpSpecializedILi8ENS5_IJNS4_1CILi2EEENSA_ILi1EEESC_EEENS1_35KernelTmaWarpSpecializedCooperativeEEENS5_IJNSA_ILi128EEENSA_ILi64EEESH_EEENS_6half_tENS5_IJlSC_lEEESJ_SK_NS4_8TiledMMAINS4_8MMA_AtomIJNS4_4SM904GMMA25MMA_64x64x16_F32F16F16_SSILNSO_5MajorE0ELSQ_0ELNSO_7ScaleInE1ELSR_1EEEEEENS4_6LayoutISD_NS5_IJSC_NSA_ILi0EEESV_EEEEENS5_IJNS4_10UnderscoreESY_SY_EEEEENS4_13SM90_TMA_LOADENS4_14ComposedLayoutINS4_7SwizzleILi3ELi4ELi3EEENS4_18smem_ptr_flag_bitsILi16EEENSU_INS5_IJNSA_ILi8EEESH_EEENS5_IJSH_SC_EEEEEEEvNS4_8identityENS4_23SM90_TMA_LOAD_MULTICASTES1B_vS1C_EENS_8epilogue10collective18CollectiveEpilogueINS1F_22Sm90TmaWarpSpecializedILi3ELi2ELi16ELb1ELb0EEEJSI_NS5_IJSG_NSA_ILi32EEEEEESJ_SK_SJ_SK_NS1F_6fusion15FusionCallbacksIS1J_NS1M_13LinCombEltActINS1F_6thread4GELUESJ_fSJ_fLNS_15FloatRoundStyleE2EEESI_S1L_JEEES11_NS12_INS13_ILi2ELi4ELi3EEES16_NSU_INS5_IJS17_S1K_EEENS5_IJS1K_SC_EEEEEEENS4_17SM75_U32x4_LDSM_NENS4_14SM90_TMA_STOREES1Y_NS4_17SM90_U32x4_STSM_NENS4_9Copy_AtomIJS21_SJ_EEEvEEEvvEEEEvNT_6ParamsE,@"STO_CUDA_ENTRY STV_DEFAULT"
_ZN7cutlass13device_kernelINS_4gemm6kernel13GemmUniversalIN4cute5tupleIJiiiiEEENS1_10collective13CollectiveMmaINS1_34MainloopSm90TmaGmmaWarpSpecializedILi8ENS5_IJNS4_1CILi2EEENSA_ILi1EEESC_EEENS1_35KernelTmaWarpSpecializedCooperativeEEENS5_IJNSA_ILi128EEENSA_ILi64EEESH_EEENS_6half_tENS5_IJlSC_lEEESJ_SK_NS4_8TiledMMAINS4_8MMA_AtomIJNS4_4SM904GMMA25MMA_64x64x16_F32F16F16_SSILNSO_5MajorE0ELSQ_0ELNSO_7ScaleInE1ELSR_1EEEEEENS4_6LayoutISD_NS5_IJSC_NSA_ILi0EEESV_EEEEENS5_IJNS4_10UnderscoreESY_SY_EEEEENS4_13SM90_TMA_LOADENS4_14ComposedLayoutINS4_7SwizzleILi3ELi4ELi3EEENS4_18smem_ptr_flag_bitsILi16EEENSU_INS5_IJNSA_ILi8EEESH_EEENS5_IJSH_SC_EEEEEEEvNS4_8identityENS4_23SM90_TMA_LOAD_MULTICASTES1B_vS1C_EENS_8epilogue10collective18CollectiveEpilogueINS1F_22Sm90TmaWarpSpecializedILi3ELi2ELi16ELb1ELb0EEEJSI_NS5_IJSG_NSA_ILi32EEEEEESJ_SK_SJ_SK_NS1F_6fusion15FusionCallbacksIS1J_NS1M_13LinCombEltActINS1F_6thread4GELUESJ_fSJ_fLNS_15FloatRoundStyleE2EEESI_S1L_JEEES11_NS12_INS13_ILi2ELi4ELi3EEES16_NSU_INS5_IJS17_S1K_EEENS5_IJS1K_SC_EEEEEEENS4_17SM75_U32x4_LDSM_NENS4_14SM90_TMA_STOREES1Y_NS4_17SM90_U32x4_STSM_NENS4_9Copy_AtomIJS21_SJ_EEEvEEEvvEEEEvNT_6ParamsE:
[----:B------:R-:W1:Y:S01]  /*0000*/  LDC R1, c[0x0][0x28] ;  /* 0x00000a00ff017b82 */ /* 0x000e620000000800 */
[----:B------:R-:W2:Y:S07]  /*0010*/  S2R R18, SR_TID.X ;  /* 0x0000000000127919 */ /* 0x000eae0000002100 */
[----:B------:R-:W3:Y:S01]  /*0020*/  LDC.64 R4, c[0x0][0x588] ;  /* 0x00016200ff047b82 */ /* 0x000ee20000000a00 */
[----:B------:R-:W-:Y:S01]  /*0030*/  ELECT P0, URZ, PT ;  /* 0x00000000003f782f */ /* 0x000fe20003800000 */
[----:B------:R-:W-:Y:S01]  /*0040*/  BSSY B0, `(.L_x_0) ;  /* 0x0000016000007945 */ /* 0x000fe20003800000 */
[----:B--2---:R-:W-:-:S02]  /*0050*/  SHF.R.U32.HI R7, RZ, 0x5, R18 ;  /* 0x00000005ff077819 */ /* 0x004fc40000011612 */
[----:B------:R-:W-:-:S03]  /*0060*/  SHF.R.U32.HI R2, RZ, 0x7, R18 ;  /* 0x00000007ff027819 */ /* 0x000fc60000011612 */
[----:B------:R-:W2:Y:S04]  /*0070*/  SHFL.IDX PT, R0, R7, RZ, 0x1f ;  /* 0x00001fff07007589 */ /* 0x000ea800000e0000 */
[----:B------:R4:W1:Y:S01]  /*0080*/  SHFL.IDX PT, R8, R2, RZ, 0x1f ;  /* 0x00001fff02087589 */ /* 0x00086200000e0000 */
[----:B--2---:R-:W-:Y:S02]  /*0090*/  ISETP.NE.OR P0, PT, R0, RZ, !P0 ;  /* 0x000000ff0000720c */ /* 0x004fe40004705670 */
[----:B------:R-:W-:-:S11]  /*00a0*/  SHF.R.S32.HI R3, RZ, 0x1f, R0 ;  /* 0x0000001fff037819 */ /* 0x000fd60000011400 */
[----:B-1-34-:R-:W-:Y:S05]  /*00b0*/  @P0 BRA `(.L_x_1) ;  /* 0x0000000000380947 */ /* 0x01afea0003800000 */
[----:B------:R-:W-:Y:S02]  /*00c0*/  ULDC.64 UR4, c[0x0][0x198] ;  /* 0x0000660000047ab9 */ /* 0x000fe40000000a00 */
[----:B------:R-:W-:Y:S02]  /*00d0*/  UIADD3 UR6, UP0, UR4, 0xf0, URZ ;  /* 0x000000f004067890 */ /* 0x000fe4000ff1e03f */
[----:B------:R-:W-:Y:S02]  /*00e0*/  UIADD3 UR8, UP1, UR4, 0x1f0, URZ ;  /* 0x000001f004087890 */ /* 0x000fe4000ff3e03f */
[----:B------:R-:W-:Y:S02]  /*00f0*/  UIADD3 UR10, UP2, UR4, 0x3f0, URZ ;  /* 0x000003f0040a7890 */ /* 0x000fe4000ff5e03f */
[----:B------:R-:W-:Y:S02]  /*0100*/  UIADD3 UR4, UP3, UR4, 0x4f0, URZ ;  /* 0x000004f004047890 */ /* 0x000fe4000ff7e03f */
[----:B------:R-:W-:-:S02]  /*0110*/  UIADD3.X UR7, URZ, UR5, URZ, UP0, !UPT ;  /* 0x000000053f077290 */ /* 0x000fc400087fe43f */
[----:B------:R-:W-:Y:S02]  /*0120*/  UIADD3.X UR9, URZ, UR5, URZ, UP1, !UPT ;  /* 0x000000053f097290 */ /* 0x000fe40008ffe43f */
[----:B------:R-:W-:Y:S02]  /*0130*/  UIADD3.X UR11, URZ, UR5, URZ, UP2, !UPT ;  /* 0x000000053f0b7290 */ /* 0x000fe400097fe43f */
[----:B------:R-:W-:-:S03]  /*0140*/  UIADD3.X UR5, URZ, UR5, URZ, UP3, !UPT ;  /* 0x000000053f057290 */ /* 0x000fc60009ffe43f */
[----:B------:R1:W-:Y:S02]  /*0150*/  UTMACCTL.PF [UR6] ;  /* 0x00000000060079b9 */ /* 0x0003e40008040000 */
[----:B------:R1:W-:Y:S02]  /*0160*/  UTMACCTL.PF [UR8] ;  /* 0x00000000080079b9 */ /* 0x0003e40008040000 */
[----:B------:R1:W-:Y:S02]  /*0170*/  UTMACCTL.PF [UR10] ;  /* 0x000000000a0079b9 */ /* 0x0003e40008040000 */
[----:B------:R1:W-:Y:S02]  /*0180*/  UTMACCTL.PF [UR4] ;  /* 0x00000000040079b9 */ /* 0x0003e40008040000 */
[----:B-1----:R-:W-:Y:S01]  /*0190*/  NOP ;  /* 0x0000000000007918 */ /* 0x002fe20000000000 */
.L_x_1:
[----:B------:R-:W-:Y:S05]  /*01a0*/  BSYNC B0 ;  /* 0x0000000000007941 */ /* 0x000fea0003800000 */
.L_x_0:
[----:B------:R-:W-:Y:S01]  /*01b0*/  ULDC.64 UR4, c[0x0][0x590] ;  /* 0x0001640000047ab9 */ /* 0x000fe20000000a00 */
[----:B------:R-:W-:Y:S01]  /*01c0*/  LEA.HI R3, R3, R0, RZ, 0x2 ;  /* 0x0000000003037211 */ /* 0x000fe200078f10ff */
[----:B------:R-:W-:Y:S01]  /*01d0*/  ULDC.64 UR38, c[0x0][0x208] ;  /* 0x0000820000267ab9 */ /* 0x000fe20000000a00 */
[----:B------:R-:W-:Y:S01]  /*01e0*/  ISETP.NE.U32.AND P2, PT, RZ, UR4, PT ;  /* 0x00000004ff007c0c */ /* 0x000fe2000bf45070 */
[----:B------:R-:W-:Y:S01]  /*01f0*/  IMAD.MOV.U32 R2, RZ, RZ, R4 ;  /* 0x000000ffff027224 */ /* 0x000fe200078e0004 */
[----:B------:R-:W-:Y:S02]  /*0200*/  LOP3.LUT R3, R3, 0xfffffffc, RZ, 0xc0, !PT ;  /* 0xfffffffc03037812 */ /* 0x000fe400078ec0ff */
[----:B------:R-:W-:Y:S02]  /*0210*/  ISETP.NE.AND.EX P3, PT, RZ, UR5, PT, P2 ;  /* 0x00000005ff007c0c */ /* 0x000fe4000bf65320 */
[----:B------:R-:W-:Y:S01]  /*0220*/  PRMT R6, RZ, 0x7610, R6 ;  /* 0x00007610ff067816 */ /* 0x000fe20000000006 */
[----:B------:R-:W-:-:S02]  /*0230*/  IMAD.IADD R0, R0, 0x1, -R3 ;  /* 0x0000000100007824 */ /* 0x000fc400078e0a03 */
[----:B------:R-:W-:-:S08]  /*0240*/  IMAD.MOV.U32 R3, RZ, RZ, R5 ;  /* 0x000000ffff037224 */ /* 0x000fd000078e0005 */
[----:B------:R-:W-:Y:S05]  /*0250*/  @P3 BRA `(.L_x_2) ;  /* 0x0000000000303947 */ /* 0x000fea0003800000 */
[----:B------:R-:W-:Y:S02]  /*0260*/  ULDC.64 UR6, c[0x0][0x588] ;  /* 0x0001620000067ab9 */ /* 0x000fe40000000a00 */
[----:B------:R-:W-:-:S04]  /*0270*/  ISETP.NE.U32.AND P0, PT, RZ, UR6, PT ;  /* 0x00000006ff007c0c */ /* 0x000fc8000bf05070 */
[----:B------:R-:W-:-:S13]  /*0280*/  ISETP.NE.AND.EX P0, PT, RZ, UR7, PT, P0 ;  /* 0x00000007ff007c0c */ /* 0x000fda000bf05300 */
[----:B------:R-:W-:Y:S05]  /*0290*/  @!P0 BRA `(.L_x_3) ;  /* 0x0000000000108947 */ /* 0x000fea0003800000 */
[----:B------:R-:W2:Y:S02]  /*02a0*/  LDG.E R6, desc[UR38][R2.64] ;  /* 0x0000002602067981 */ /* 0x000ea4000c1e1900 */
[----:B--2---:R-:W-:Y:S01]  /*02b0*/  FSETP.NEU.AND P1, PT, R6, RZ, PT ;  /* 0x000000ff0600720b */ /* 0x004fe20003f2d000 */
[----:B------:R-:W-:Y:S01]  /*02c0*/  IMAD.MOV.U32 R6, RZ, RZ, 0x1 ;  /* 0x00000001ff067424 */ /* 0x000fe200078e00ff */
[----:B------:R-:W-:Y:S11]  /*02d0*/  BRA `(.L_x_2) ;  /* 0x0000000000107947 */ /* 0x000ff60003800000 */
.L_x_3:
[----:B------:R-:W-:Y:S01]  /*02e0*/  ULDC UR6, c[0x0][0x580] ;  /* 0x0001600000067ab9 */ /* 0x000fe20000000800 */
[----:B------:R-:W-:Y:S01]  /*02f0*/  IMAD.MOV.U32 R6, RZ, RZ, 0x1 ;  /* 0x00000001ff067424 */ /* 0x000fe200078e00ff */
[----:B------:R-:W-:Y:S02]  /*0300*/  FSETP.NEU.AND P1, PT, RZ, UR6, PT ;  /* 0x00000006ff007c0b */ /* 0x000fe4000bf2d000 */
[----:B------:R-:W-:-:S11]  /*0310*/  CS2R R2, SRZ ;  /* 0x0000000000027805 */ /* 0x000fd6000001ff00 */
.L_x_2:
[----:B------:R-:W-:Y:S02]  /*0320*/  ISETP.NE.U32.AND P4, PT, R2, RZ, PT ;  /* 0x000000ff0200720c */ /* 0x000fe40003f85070 */
[----:B------:R-:W-:Y:S02]  /*0330*/  ISETP.NE.AND.EX P5, PT, RZ, UR5, PT, P2 ;  /* 0x00000005ff007c0c */ /* 0x000fe4000bfa5320 */
[----:B------:R-:W-:Y:S02]  /*0340*/  ISETP.NE.AND.EX P2, PT, R3, RZ, PT, P4 ;  /* 0x000000ff0300720c */ /* 0x000fe40003f45340 */
[----:B------:R-:W-:-:S11]  /*0350*/  PLOP3.LUT P0, PT, PT, PT, PT, 0x8, 0x0 ;  /* 0x000000000000781c */ /* 0x000fd60003f0e170 */
[----:B------:R-:W-:Y:S05]  /*0360*/  @P2 BRA P5, `(.L_x_4) ;  /* 0x0000000000342947 */ /* 0x000fea0002800000 */
[----:B------:R-:W-:-:S04]  /*0370*/  ISETP.NE.U32.AND P0, PT, RZ, UR4, PT ;  /* 0x00000004ff007c0c */ /* 0x000fc8000bf05070 */
[----:B------:R-:W-:-:S13]  /*0380*/  ISETP.NE.AND.EX P0, PT, RZ, UR5, PT, P0 ;  /* 0x00000005ff007c0c */ /* 0x000fda000bf05300 */
[----:B------:R-:W-:Y:S05]  /*0390*/  @!P0 BRA `(.L_x_5) ;  /* 0x0000000000248947 */ /* 0x000fea0003800000 */
[----:B------:R-:W-:Y:S02]  /*03a0*/  PRMT R6, R6, 0x9910, RZ ;  /* 0x0000991006067816 */ /* 0x000fe400000000ff */
[----:B------:R-:W-:Y:S02]  /*03b0*/  ISETP.NE.U32.AND P0, PT, R2, RZ, PT ;  /* 0x000000ff0200720c */ /* 0x000fe40003f05070 */
[----:B------:R-:W-:Y:S02]  /*03c0*/  ISETP.NE.AND P2, PT, R6, RZ, PT ;  /* 0x000000ff0600720c */ /* 0x000fe40003f45270 */
[----:B------:R-:W-:Y:S02]  /*03d0*/  ISETP.NE.AND.EX P0, PT, R3, RZ, PT, P0 ;  /* 0x000000ff0300720c */ /* 0x000fe40003f05300 */
[----:B------:R-:W-:-:S09]  /*03e0*/  SEL R2, RZ, 0xffffffff, P1 ;  /* 0xffffffffff027807 */ /* 0x000fd20000800000 */
[----:B------:R-:W-:-:S04]  /*03f0*/  @!P2 SEL R2, RZ, 0xffffffff, P0 ;  /* 0xffffffffff02a807 */ /* 0x000fc80000000000 */
[----:B------:R-:W-:-:S04]  /*0400*/  LOP3.LUT R2, R2, 0x1, RZ, 0xc0, !PT ;  /* 0x0000000102027812 */ /* 0x000fc800078ec0ff */
[----:B------:R-:W-:Y:S01]  /*0410*/  ISETP.EQ.U32.AND P0, PT, R2, 0x1, PT ;  /* 0x000000010200780c */ /* 0x000fe20003f02070 */
[----:B------:R-:W-:-:S12]  /*0420*/  BRA `(.L_x_4) ;  /* 0x0000000000047947 */ /* 0x000fd80003800000 */
.L_x_5:
[----:B------:R-:W-:-:S13]  /*0430*/  PLOP3.LUT P0, PT, P1, PT, PT, 0x8, 0x0 ;  /* 0x000000000000781c */ /* 0x000fda0000f0e170 */
.L_x_4:
[----:B------:R-:W1:Y:S02]  /*0440*/  SHFL.IDX PT, R2, R7, RZ, 0x1f ;  /* 0x00001fff07027589 */ /* 0x000e6400000e0000 */
[----:B-1----:R-:W-:-:S13]  /*0450*/  ISETP.NE.AND P1, PT, R2, RZ, PT ;  /* 0x000000ff0200720c */ /* 0x002fda0003f25270 */
[----:B------:R-:W-:Y:S05]  /*0460*/  @P1 BRA `(.L_x_6) ;  /* 0x0000000000841947 */ /* 0x000fea0003800000 */
[----:B------:R-:W-:Y:S01]  /*0470*/  ELECT P1, URZ, PT ;  /* 0x00000000003f782f */ /* 0x000fe20003820000 */
[----:B------:R-:W-:-:S12]  /*0480*/  BSSY B0, `(.L_x_6) ;  /* 0x000001f000007945 */ /* 0x000fd80003800000 */
[----:B------:R-:W-:Y:S05]  /*0490*/  @!P1 BRA `(.L_x_7) ;  /* 0x0000000000749947 */ /* 0x000fea0003800000 */
[----:B------:R-:W1:Y:S01]  /*04a0*/  S2UR UR8, SR_CgaCtaId ;  /* 0x00000000000879c3 */ /* 0x000e620000008800 */
[----:B------:R-:W-:Y:S01]  /*04b0*/  UMOV UR4, 0x400 ;  /* 0x0000040000047882 */ /* 0x000fe20000000000 */
[----:B------:R-:W-:Y:S01]  /*04c0*/  UMOV UR5, 0x1 ;  /* 0x0000000100057882 */ /* 0x000fe20000000000 */
[----:B------:R-:W-:Y:S02]  /*04d0*/  UMOV UR6, 0x4 ;  /* 0x0000000400067882 */ /* 0x000fe40000000000 */
[----:B------:R-:W-:-:S04]  /*04e0*/  UIADD3 UR6, -UR6, 0x100000, URZ ;  /* 0x0010000006067890 */ /* 0x000fc8000fffe13f */
[----:B------:R-:W-:Y:S02]  /*04f0*/  USHF.L.U32 UR7, UR6, 0xb, URZ ;  /* 0x0000000b06077899 */ /* 0x000fe4000800063f */
[----:B------:R-:W-:Y:S02]  /*0500*/  USHF.L.U32 UR6, UR6, 0x1, URZ ;  /* 0x0000000106067899 */ /* 0x000fe4000800063f */
[----:B-1----:R-:W-:Y:S02]  /*0510*/  ULEA UR8, UR8, UR4, 0x18 ;  /* 0x0000000408087291 */ /* 0x002fe4000f8ec03f */
[----:B------:R-:W-:-:S04]  /*0520*/  UIADD3 UR4, -UR5, 0x100000, URZ ;  /* 0x0010000005047890 */ /* 0x000fc8000fffe13f */
[----:B------:R-:W-:Y:S02]  /*0530*/  USHF.L.U32 UR5, UR4, 0xb, URZ ;  /* 0x0000000b04057899 */ /* 0x000fe4000800063f */
[----:B------:R-:W-:Y:S01]  /*0540*/  USHF.L.U32 UR4, UR4, 0x1, URZ ;  /* 0x0000000104047899 */ /* 0x000fe2000800063f */
[----:B------:R-:W1:Y:S11]  /*0550*/  FENCE.VIEW.ASYNC.S ;  /* 0x00000000000073c6 */ /* 0x000e760000000000 */
[----:B-1----:R1:W2:Y:S01]  /*0560*/  SYNCS.EXCH.64 URZ, [UR8], UR4 ;  /* 0x00000004083f75b2 */ /* 0x0022a20008000100 */
[----:B------:R1:W3:Y:S01]  /*0570*/  SYNCS.EXCH.64 URZ, [UR8+0x40], UR6 ;  /* 0x00004006083f75b2 */ /* 0x0002e20008000100 */
[----:B------:R1:W4:Y:S01]  /*0580*/  SYNCS.EXCH.64 URZ, [UR8+0x8], UR4 ;  /* 0x00000804083f75b2 */ /* 0x0003220008000100 */
[----:B------:R1:W1:Y:S01]  /*0590*/  SYNCS.EXCH.64 URZ, [UR8+0x48], UR6 ;  /* 0x00004806083f75b2 */ /* 0x0002620008000100 */
        /* <DEDUP_REMOVED lines=12> */
[----:B------:R-:W-:Y:S01]  /*0660*/  NOP ;  /* 0x0000000000007918 */ /* 0x000fe20000000000 */
.L_x_7:
[----:B-1----:R-:W-:Y:S05]  /*0670*/  BSYNC B0 ;  /* 0x0000000000007941 */ /* 0x002fea0003800000 */
.L_x_6:
[----:B------:R-:W1:Y:S01]  /*0680*/  S2UR UR9, SR_CTAID.X ;  /* 0x00000000000979c3 */ /* 0x000e620000002500 */
[----:B------:R-:W5:Y:S01]  /*0690*/  S2R R6, SR_CTAID.Y ;  /* 0x0000000000067919 */ /* 0x000f620000002600 */
[----:B------:R-:W-:Y:S01]  /*06a0*/  ULDC UR4, c[0x0][0x150] ;  /* 0x0000540000047ab9 */ /* 0x000fe20000000800 */
[----:B------:R-:W-:Y:S01]  /*06b0*/  NOP ;  /* 0x0000000000007918 */ /* 0x000fe20000000000 */
[----:B------:R-:W2:Y:S04]  /*06c0*/  SHFL.IDX PT, R9, R7, RZ, 0x1f ;  /* 0x00001fff07097589 */ /* 0x000ea800000e0000 */
[----:B------:R-:W3:Y:S01]  /*06d0*/  LDC R11, c[0x0][0x144] ;  /* 0x00005100ff0b7b82 */ /* 0x000ee20000000800 */
[----:B-1----:R-:W-:-:S05]  /*06e0*/  I2FP.F32.U32 R3, UR9 ;  /* 0x0000000900037c45 */ /* 0x002fca0008201000 */
[----:B------:R-:W-:Y:S01]  /*06f0*/  FMUL R10, R3, UR4 ;  /* 0x00000004030a7c20 */ /* 0x000fe20008400000 */
[----:B--2---:R-:W-:Y:S01]  /*0700*/  ISETP.NE.AND P1, PT, R9, RZ, PT ;  /* 0x000000ff0900720c */ /* 0x004fe20003f25270 */
[----:B------:R-:W-:Y:S01]  /*0710*/  ULDC UR4, c[0x0][0x154] ;  /* 0x0000550000047ab9 */ /* 0x000fe20000000800 */
[----:B------:R-:W-:Y:S02]  /*0720*/  SHF.R.S32.HI R3, RZ, 0x1f, R18 ;  /* 0x0000001fff037819 */ /* 0x000fe40000011412 */
[----:B-----5:R-:W-:Y:S01]  /*0730*/  I2FP.F32.U32 R12, R6 ;  /* 0x00000006000c7245 */ /* 0x020fe20000201000 */
[----:B------:R-:W1:Y:S01]  /*0740*/  F2I.U32.TRUNC.NTZ R10, R10 ;  /* 0x0000000a000a7305 */ /* 0x000e62000020f000 */
[----:B------:R-:W-:-:S03]  /*0750*/  LEA.HI R9, R3, R18, RZ, 0x7 ;  /* 0x0000001203097211 */ /* 0x000fc600078f38ff */
[----:B------:R-:W-:Y:S01]  /*0760*/  FMUL R15, R12, UR4 ;  /* 0x000000040c0f7c20 */ /* 0x000fe20008400000 */
[----:B------:R-:W-:Y:S01]  /*0770*/  LOP3.LUT R9, R9, 0xffffff80, RZ, 0xc0, !PT ;  /* 0xffffff8009097812 */ /* 0x000fe200078ec0ff */
[----:B-1----:R-:W-:-:S04]  /*0780*/  IMAD.MOV R14, RZ, RZ, -R10 ;  /* 0x000000ffff0e7224 */ /* 0x002fc800078e0a0a */
[----:B---3--:R-:W-:Y:S01]  /*0790*/  IMAD R3, R11, R14, UR9 ;  /* 0x000000090b037e24 */ /* 0x008fe2000f8e020e */
[----:B------:R-:W-:Y:S06]  /*07a0*/  @P1 BRA `(.L_x_8) ;  /* 0x0000000000501947 */ /* 0x000fec0003800000 */
[----:B------:R-:W1:Y:S01]  /*07b0*/  S2UR UR5, SR_CgaCtaId ;  /* 0x00000000000579c3 */ /* 0x000e620000008800 */
[----:B------:R-:W-:Y:S01]  /*07c0*/  UMOV UR4, 0x400 ;  /* 0x0000040000047882 */ /* 0x000fe20000000000 */
[----:B------:R-:W-:Y:S01]  /*07d0*/  UMOV UR6, 0x20 ;  /* 0x0000002000067882 */ /* 0x000fe20000000000 */
[----:B------:R-:W-:Y:S01]  /*07e0*/  UMOV UR7, 0x100 ;  /* 0x0000010000077882 */ /* 0x000fe20000000000 */
[----:B------:R-:W-:Y:S01]  /*07f0*/  ELECT P1, URZ, PT ;  /* 0x00000000003f782f */ /* 0x000fe20003820000 */
[----:B-1----:R-:W-:Y:S02]  /*0800*/  ULEA UR8, UR5, UR4, 0x18 ;  /* 0x0000000405087291 */ /* 0x002fe4000f8ec03f */
[----:B------:R-:W-:-:S04]  /*0810*/  UIADD3 UR4, -UR6, 0x100000, URZ ;  /* 0x0010000006047890 */ /* 0x000fc8000fffe13f */
[----:B------:R-:W-:Y:S02]  /*0820*/  USHF.L.U32 UR5, UR4, 0xb, URZ ;  /* 0x0000000b04057899 */ /* 0x000fe4000800063f */
[----:B------:R-:W-:Y:S02]  /*0830*/  USHF.L.U32 UR4, UR4, 0x1, URZ ;  /* 0x0000000104047899 */ /* 0x000fe4000800063f */
[----:B------:R-:W-:-:S04]  /*0840*/  UIADD3 UR6, -UR7, 0x100000, URZ ;  /* 0x0010000007067890 */ /* 0x000fc8000fffe13f */
[----:B------:R-:W-:Y:S02]  /*0850*/  USHF.L.U32 UR7, UR6, 0xb, URZ ;  /* 0x0000000b06077899 */ /* 0x000fe4000800063f */
[----:B------:R-:W-:Y:S01]  /*0860*/  USHF.L.U32 UR6, UR6, 0x1, URZ ;  /* 0x0000000106067899 */ /* 0x000fe2000800063f */
[----:B------:R-:W1:Y:S03]  /*0870*/  FENCE.VIEW.ASYNC.S ;  /* 0x00000000000073c6 */ /* 0x000e660000000000 */
[----:B-1----:R1:W2:Y:S08]  /*0880*/  SYNCS.EXCH.64 URZ, [UR8+0x80], UR4 ;  /* 0x00008004083f75b2 */ /* 0x0022b00008000100 */
[----:B------:R1:W3:Y:S01]  /*0890*/  SYNCS.EXCH.64 URZ, [UR8+0x98], UR6 ;  /* 0x00009806083f75b2 */ /* 0x0002e20008000100 */
[----:B------:R1:W1:Y:S01]  /*08a0*/  SYNCS.EXCH.64 URZ, [UR8+0x88], UR4 ;  /* 0x00008804083f75b2 */ /* 0x0002620008000100 */
[----:B------:R1:W1:Y:S01]  /*08b0*/  SYNCS.EXCH.64 URZ, [UR8+0xa0], UR6 ;  /* 0x0000a006083f75b2 */ /* 0x0002620008000100 */
[----:B------:R1:W1:Y:S01]  /*08c0*/  SYNCS.EXCH.64 URZ, [UR8+0x90], UR4 ;  /* 0x00009004083f75b2 */ /* 0x0002620008000100 */
[----:B------:R1:W1:Y:S01]  /*08d0*/  SYNCS.EXCH.64 URZ, [UR8+0xa8], UR6 ;  /* 0x0000a806083f75b2 */ /* 0x0002620008000100 */
[----:B------:R-:W-:Y:S01]  /*08e0*/  NOP ;  /* 0x0000000000007918 */ /* 0x000fe20000000000 */
.L_x_8:
[----:B------:R-:W-:Y:S01]  /*08f0*/  IMAD.IADD R10, R18, 0x1, -R9 ;  /* 0x00000001120a7824 */ /* 0x000fe200078e0a09 */
[----:B------:R-:W5:Y:S01]  /*0900*/  SHFL.IDX PT, R14, R7, RZ, 0x1f ;  /* 0x00001fff070e7589 */ /* 0x000f6200000e0000 */
[----:B------:R-:W-:Y:S02]  /*0910*/  SHF.R.S32.HI R13, RZ, 0x1f, R2 ;  /* 0x0000001fff0d7819 */ /* 0x000fe40000011402 */
[----:B------:R-:W-:Y:S01]  /*0920*/  ELECT P1, URZ, PT ;  /* 0x00000000003f782f */ /* 0x000fe20003820000 */
[----:B------:R-:W4:Y:S01]  /*0930*/  F2I.U32.TRUNC.NTZ R15, R15 ;  /* 0x0000000f000f7305 */ /* 0x000f22000020f000 */
[----:B------:R-:W-:Y:S01]  /*0940*/  SHF.R.S32.HI R9, RZ, 0x1f, R10 ;  /* 0x0000001fff097819 */ /* 0x000fe2000001140a */
[----:B-1----:R-:W-:Y:S01]  /*0950*/  UMOV UR4, 0x20 ;  /* 0x0000002000047882 */ /* 0x002fe20000000000 */
[----:B------:R-:W-:Y:S01]  /*0960*/  LEA.HI R13, R13, R2, RZ, 0x2 ;  /* 0x000000020d0d7211 */ /* 0x000fe200078f10ff */
[----:B------:R-:W-:Y:S01]  /*0970*/  IMAD.MOV.U32 R57, RZ, RZ, 0x1 ;  /* 0x00000001ff397424 */ /* 0x000fe200078e00ff */
[----:B------:R-:W-:Y:S01]  /*0980*/  LEA.HI R9, R9, R10, RZ, 0x3 ;  /* 0x0000000a09097211 */ /* 0x000fe200078f18ff */
[----:B------:R-:W-:Y:S01]  /*0990*/  NOP ;  /* 0x0000000000007918 */ /* 0x000fe20000000000 */
[----:B------:R-:W-:-:S02]  /*09a0*/  LOP3.LUT R13, R13, 0x3ffffffc, RZ, 0xc0, !PT ;  /* 0x3ffffffc0d0d7812 */ /* 0x000fc400078ec0ff */
[--C-:B------:R-:W-:Y:S02]  /*09b0*/  SHF.R.S32.HI R11, RZ, 0x3, R9.reuse ;  /* 0x00000003ff0b7819 */ /* 0x100fe40000011409 */
[----:B------:R-:W-:Y:S01]  /*09c0*/  SHF.R.S32.HI R12, RZ, 0x1f, R9 ;  /* 0x0000001fff0c7819 */ /* 0x000fe20000011409 */
[----:B------:R-:W-:Y:S01]  /*09d0*/  IMAD.IADD R13, R2, 0x1, -R13 ;  /* 0x00000001020d7824 */ /* 0x000fe200078e0a0d */
[----:B------:R-:W1:Y:S01]  /*09e0*/  LDC R9, c[0x0][0x148] ;  /* 0x00005200ff097b82 */ /* 0x000e620000000800 */
[----:B------:R-:W-:Y:S01]  /*09f0*/  ISETP.NE.AND P4, PT, R0, RZ, PT ;  /* 0x000000ff0000720c */ /* 0x000fe20003f85270 */
[----:B----4-:R-:W-:Y:S01]  /*0a00*/  IMAD.MOV R24, RZ, RZ, -R15 ;  /* 0x000000ffff187224 */ /* 0x010fe200078e0a0f */
[----:B------:R-:W-:Y:S02]  /*0a10*/  LEA.HI R12, R12, R11, RZ, 0x2 ;  /* 0x0000000b0c0c7211 */ /* 0x000fe400078f10ff */
[----:B------:R-:W-:Y:S02]  /*0a20*/  ISETP.EQ.OR P2, PT, R0, 0x3, !P4 ;  /* 0x000000030000780c */ /* 0x000fe40006742670 */
[----:B------:R-:W-:-:S02]  /*0a30*/  LOP3.LUT R12, R12, 0xfffffffc, RZ, 0xc0, !PT ;  /* 0xfffffffc0c0c7812 */ /* 0x000fc400078ec0ff */
[----:B-----5:R-:W-:Y:S02]  /*0a40*/  ISETP.NE.OR P1, PT, R14, RZ, !P1 ;  /* 0x000000ff0e00720c */ /* 0x020fe40004f25670 */
[----:B------:R-:W-:Y:S01]  /*0a50*/  ISETP.EQ.AND P2, PT, R8, RZ, P2 ;  /* 0x000000ff0800720c */ /* 0x000fe20001742270 */
[----:B------:R-:W-:-:S03]  /*0a60*/  IMAD.IADD R12, R11, 0x1, -R12 ;  /* 0x000000010b0c7824 */ /* 0x000fc600078e0a0c */
[----:B------:R-:W-:Y:S01]  /*0a70*/  SEL R22, RZ, 0x1, !P2 ;  /* 0x00000001ff167807 */ /* 0x000fe20005000000 */
[----:B------:R-:W-:-:S05]  /*0a80*/  IMAD R12, R13, 0x4, R12 ;  /* 0x000000040d0c7824 */ /* 0x000fca00078e020c */
[----:B------:R-:W-:Y:S01]  /*0a90*/  LEA.HI R2, R12, R12, RZ, 0x1 ;  /* 0x0000000c0c027211 */ /* 0x000fe200078f08ff */
[----:B------:R-:W-:Y:S01]  /*0aa0*/  VOTEU.ALL UP0, P1 ;  /* 0x00000000003f7886 */ /* 0x000fe20000800000 */
[----:B------:R-:W-:Y:S02]  /*0ab0*/  VOTEU.ALL UP1, P1 ;  /* 0x00000000003f7886 */ /* 0x000fe40000820000 */
[----:B------:R-:W-:Y:S02]  /*0ac0*/  LOP3.LUT R11, R2, 0xfffffffe, RZ, 0xc0, !PT ;  /* 0xfffffffe020b7812 */ /* 0x000fe400078ec0ff */
[----:B------:R-:W4:Y:S01]  /*0ad0*/  @!UP0 S2UR UR7, SR_CgaCtaId ;  /* 0x00000000000789c3 */ /* 0x000f220000008800 */
[----:B------:R-:W-:Y:S01]  /*0ae0*/  @!UP0 UMOV UR6, 0x400 ;  /* 0x0000040000068882 */ /* 0x000fe20000000000 */
[----:B------:R-:W-:-:S04]  /*0af0*/  @!UP0 UIADD3 UR4, -UR4, 0x100000, URZ ;  /* 0x0010000004048890 */ /* 0x000fc8000fffe13f */
[----:B------:R-:W-:Y:S02]  /*0b00*/  @!UP0 USHF.L.U32 UR5, UR4, 0xb, URZ ;  /* 0x0000000b04058899 */ /* 0x000fe4000800063f */
[----:B------:R-:W-:Y:S01]  /*0b10*/  @!UP0 USHF.L.U32 UR4, UR4, 0x1, URZ ;  /* 0x0000000104048899 */ /* 0x000fe2000800063f */
[C---:B------:R-:W-:Y:S02]  /*0b20*/  IMAD.IADD R2, R12.reuse, 0x1, -R11 ;  /* 0x000000010c027824 */ /* 0x040fe400078e0a0b */
[----:B------:R-:W-:-:S03]  /*0b30*/  IMAD.SHL.U32 R11, R12, 0x4, RZ ;  /* 0x000000040c0b7824 */ /* 0x000fc600078e00ff */
[----:B------:R-:W-:Y:S02]  /*0b40*/  ISETP.NE.AND P5, PT, R2, R3, PT ;  /* 0x000000030200720c */ /* 0x000fe40003fa5270 */
[----:B------:R-:W-:Y:S01]  /*0b50*/  LOP3.LUT R56, R12, 0xc, R11, 0x78, !PT ;  /* 0x0000000c0c387812 */ /* 0x000fe200078e780b */
[----:B-1----:R-:W-:Y:S01]  /*0b60*/  IMAD R11, R9, R24, R6 ;  /* 0x00000018090b7224 */ /* 0x002fe200078e0206 */
[----:B------:R-:W1:Y:S09]  /*0b70*/  LDC R12, c[0x0][0x140] ;  /* 0x00005000ff0c7b82 */ /* 0x000e720000000800 */
[----:B------:R-:W-:Y:S01]  /*0b80*/  @P5 LEA.HI R2, R56, R56, RZ, 0x1 ;  /* 0x0000003838025211 */ /* 0x000fe200078f08ff */
[----:B----4-:R-:W-:-:S03]  /*0b90*/  @!UP0 ULEA UR6, UR7, UR6, 0x18 ;  /* 0x0000000607068291 */ /* 0x010fc6000f8ec03f */
[----:B------:R-:W-:Y:S01]  /*0ba0*/  @P5 SHF.R.S32.HI R2, RZ, 0x1, R2 ;  /* 0x00000001ff025819 */ /* 0x000fe20000011402 */
[----:B------:R-:W-:Y:S01]  /*0bb0*/  VOTEU.ALL UP0, P1 ;  /* 0x00000000003f7886 */ /* 0x000fe20000800000 */
[----:B------:R-:W-:Y:S02]  /*0bc0*/  LOP3.LUT P1, RZ, R10, 0x7, RZ, 0xc0, !PT ;  /* 0x000000070aff7812 */ /* 0x000fe4000782c0ff */
[----:B------:R-:W-:Y:S02]  /*0bd0*/  @P5 ISETP.NE.AND P6, PT, R2, R11, PT ;  /* 0x0000000b0200520c */ /* 0x000fe40003fc5270 */
[----:B------:R-:W-:Y:S02]  /*0be0*/  ISETP.LT.U32.AND P1, PT, R56, 0x2, !P1 ;  /* 0x000000023800780c */ /* 0x000fe40004f21070 */
[----:B------:R-:W-:Y:S02]  /*0bf0*/  @P5 SEL R57, RZ, 0x1, P6 ;  /* 0x00000001ff395807 */ /* 0x000fe40003000000 */
[C---:B------:R-:W-:Y:S01]  /*0c00*/  ISETP.NE.AND P5, PT, R8.reuse, RZ, PT ;  /* 0x000000ff0800720c */ /* 0x040fe20003fa5270 */
[----:B------:R-:W-:Y:S01]  /*0c10*/  VIADD R8, R8, 0xffffffff ;  /* 0xffffffff08087836 */ /* 0x000fe20000000000 */
[----:B-1----:R-:W-:Y:S01]  /*0c20*/  ISETP.EQ.U32.AND P2, PT, R12, 0x1, PT ;  /* 0x000000010c00780c */ /* 0x002fe20003f42070 */
[----:B------:R-:W1:Y:S02]  /*0c30*/  FENCE.VIEW.ASYNC.S ;  /* 0x00000000000073c6 */ /* 0x000e640000000000 */
[----:B-1----:R1:W4:Y:S01]  /*0c40*/  @!UP0 SYNCS.EXCH.64 URZ, [UR6+0xb0], UR4 ;  /* 0x0000b004063f85b2 */ /* 0x0023220008000100 */
[----:B------:R-:W-:-:S02]  /*0c50*/  ISETP.EQ.AND P6, PT, R0, 0x2, !P5 ;  /* 0x000000020000780c */ /* 0x000fc40006fc2270 */
[----:B------:R-:W-:Y:S02]  /*0c60*/  SEL R2, RZ, 0x1, !P1 ;  /* 0x00000001ff027807 */ /* 0x000fe40004800000 */
[----:B------:R-:W-:Y:S02]  /*0c70*/  ISETP.GE.U32.AND P1, PT, R8, 0x2, PT ;  /* 0x000000020800780c */ /* 0x000fe40003f26070 */
[----:B------:R-:W-:Y:S02]  /*0c80*/  SEL R19, RZ, 0x1, !P6 ;  /* 0x00000001ff137807 */ /* 0x000fe40007000000 */
[----:B------:R-:W-:Y:S02]  /*0c90*/  LOP3.LUT R57, R57, R2, RZ, 0xc0, !PT ;  /* 0x0000000239397212 */ /* 0x000fe400078ec0ff */
[----:B------:R-:W-:Y:S02]  /*0ca0*/  SEL R19, R19, 0x2, P1 ;  /* 0x0000000213137807 */ /* 0x000fe40000800000 */
[----:B------:R-:W-:Y:S01]  /*0cb0*/  SEL R22, R22, 0x2, P1 ;  /* 0x0000000216167807 */ /* 0x000fe20000800000 */
[----:B------:R1:W1:Y:S01]  /*0cc0*/  @!UP1 SYNCS.EXCH.64 URZ, [UR6+0xb8], UR4 ;  /* 0x0000b804063f95b2 */ /* 0x0002620008000100 */
[----:B------:R-:W-:Y:S01]  /*0cd0*/  NOP ;  /* 0x0000000000007918 */ /* 0x000fe20000000000 */
[----:B------:R-:W-:Y:S05]  /*0ce0*/  @!P2 BRA `(.L_x_9) ;  /* 0x000000000008a947 */ /* 0x000fea0003800000 */
[----:B-1234-:R-:W-:Y:S01]  /*0cf0*/  UCGABAR_ARV ;  /* 0x00000000000079c7 */ /* 0x01efe20008000000 */
[----:B------:R-:W-:Y:S05]  /*0d00*/  BRA `(.L_x_10) ;  /* 0x0000000000047947 */ /* 0x000fea0003800000 */
.L_x_9:
[----:B-1234-:R-:W-:Y:S01]  /*0d10*/  NOP ;  /* 0x0000000000007918 */ /* 0x01efe20000000000 */
.L_x_10:
[----:B------:R-:W1:Y:S01]  /*0d20*/  LDC R2, c[0x0][0x904] ;  /* 0x00024100ff027b82 */ /* 0x000e620000000800 */
[----:B------:R-:W-:Y:S02]  /*0d30*/  IMAD.U32 R10, RZ, RZ, UR9 ;  /* 0x00000009ff0a7e24 */ /* 0x000fe4000f8e00ff */
[----:B------:R-:W-:Y:S01]  /*0d40*/  IMAD.MOV.U32 R11, RZ, RZ, RZ ;  /* 0x000000ffff0b7224 */ /* 0x000fe200078e00ff */
[----:B-1----:R-:W-:-:S04]  /*0d50*/  ISETP.NE.AND P1, PT, R2, 0x1, PT ;  /* 0x000000010200780c */ /* 0x002fc80003f25270 */
[----:B------:R-:W-:-:S09]  /*0d60*/  P2R R7, PR, RZ, 0x2 ;  /* 0x00000002ff077803 */ /* 0x000fd20000000000 */
[----:B------:R-:W1:Y:S01]  /*0d70*/  @P1 LDC R17, c[0x0][0x10] ;  /* 0x00000400ff111b82 */ /* 0x000e620000000800 */
[----:B------:R-:W-:Y:S02]  /*0d80*/  @P1 IMAD.MOV.U32 R7, RZ, RZ, RZ ;  /* 0x000000ffff071224 */ /* 0x000fe400078e00ff */
[----:B------:R-:W-:-:S05]  /*0d90*/  @P1 IMAD.MOV.U32 R15, RZ, RZ, RZ ;  /* 0x000000ffff0f1224 */ /* 0x000fca00078e00ff */
[----:B------:R-:W2:Y:S01]  /*0da0*/  @!P1 LDC R13, c[0x0][0xc] ;  /* 0x00000300ff0d9b82 */ /* 0x000ea20000000800 */
[----:B------:R-:W-:Y:S01]  /*0db0*/  ULDC UR4, c[0x0][0xc] ;  /* 0x0000030000047ab9 */ /* 0x000fe20000000800 */
[----:B------:R-:W-:Y:S01]  /*0dc0*/  ULDC UR5, c[0x0][0x10] ;  /* 0x0000040000057ab9 */ /* 0x000fe20000000800 */
[----:B------:R-:W-:Y:S01]  /*0dd0*/  ULDC UR6, c[0x0][0x14] ;  /* 0x0000050000067ab9 */ /* 0x000fe20000000800 */
[----:B------:R-:W-:-:S04]  /*0de0*/  UIMAD.WIDE.U32 UR4, UR4, UR5, URZ ;  /* 0x00000005040472a5 */ /* 0x000fc8000f8e003f */
[----:B------:R-:W-:Y:S02]  /*0df0*/  UIMAD.WIDE.U32 UR36, UR4, UR6, URZ ;  /* 0x00000006042472a5 */ /* 0x000fe4000f8e003f */
[----:B------:R-:W-:-:S04]  /*0e00*/  UIMAD UR42, UR5, UR6, URZ ;  /* 0x00000006052a72a4 */ /* 0x000fc8000f8e023f */
[----:B------:R-:W-:Y:S01]  /*0e10*/  UIADD3 UR42, UR37, UR42, URZ ;  /* 0x0000002a252a7290 */ /* 0x000fe2000fffe03f */
[----:B-1----:R-:W-:-:S04]  /*0e20*/  @P1 IMAD.WIDE.U32 R16, R17, UR9, R6 ;  /* 0x0000000911101c25 */ /* 0x002fc8000f8e0006 */
[----:B------:R-:W-:Y:S02]  /*0e30*/  @P1 IMAD.IADD R17, R17, 0x1, R15 ;  /* 0x0000000111111824 */ /* 0x000fe400078e020f */
[----:B--2---:R-:W-:-:S04]  /*0e40*/  @!P1 IMAD.WIDE.U32 R10, R6, R13, R10 ;  /* 0x0000000d060a9225 */ /* 0x004fc800078e000a */
[----:B------:R-:W-:Y:S02]  /*0e50*/  @!P1 IMAD.MOV.U32 R16, RZ, RZ, R10 ;  /* 0x000000ffff109224 */ /* 0x000fe400078e000a */
[----:B------:R-:W-:Y:S01]  /*0e60*/  @!P1 IMAD.MOV.U32 R17, RZ, RZ, R11 ;  /* 0x000000ffff119224 */ /* 0x000fe200078e000b */
[----:B------:R-:W-:Y:S06]  /*0e70*/  @!P2 BRA `(.L_x_11) ;  /* 0x00000000000ca947 */ /* 0x000fec0003800000 */
[----:B------:R-:W-:Y:S01]  /*0e80*/  UCGABAR_WAIT ;  /* 0x0000000000007dc7 */ /* 0x000fe20008000000 */
[----:B------:R-:W-:Y:S01]  /*0e90*/  CCTL.IVALL ;  /* 0x00000000ff00798f */ /* 0x000fe20002000000 */
[----:B------:R-:W-:Y:S05]  /*0ea0*/  BRA `(.L_x_12) ;  /* 0x0000000000047947 */ /* 0x000fea0003800000 */
.L_x_11:
[----:B------:R-:W-:Y:S06]  /*0eb0*/  BAR.SYNC.DEFER_BLOCKING 0x0 ;  /* 0x0000000000007b1d */ /* 0x000fec0000010000 */
.L_x_12:
[----:B------:R-:W1:Y:S01]  /*0ec0*/  S2UR UR41, SR_CgaCtaId ;  /* 0x00000000002979c3 */ /* 0x000e620000008800 */
[----:B------:R-:W-:Y:S04]  /*0ed0*/  BSSY B6, `(.L_x_13) ;  /* 0x000090b000067945 */ /* 0x000fe80003800000 */
[----:B------:R-:W-:Y:S05]  /*0ee0*/  @!P5 BRA `(.L_x_14) ;  /* 0x000000680000d947 */ /* 0x000fea0003800000 */
[----:B------:R-:W-:-:S13]  /*0ef0*/  ISETP.GT.U32.AND P0, PT, R8, 0x1, PT ;  /* 0x000000010800780c */ /* 0x000fda0003f04070 */
[----:B------:R-:W-:Y:S05]  /*0f00*/  @P0 BRA `(.L_x_15) ;  /* 0x00000090001c0947 */ /* 0x000fea0003800000 */
[----:B------:R-:W-:Y:S01]  /*0f10*/  ULDC.64 UR4, c[0x0][0x8f8] ;  /* 0x00023e0000047ab9 */ /* 0x000fe20000000a00 */
[----:B------:R-:W-:Y:S01]  /*0f20*/  UMOV UR47, 0xffffffff ;  /* 0xffffffff002f7882 */ /* 0x000fe20000000000 */
[----:B------:R-:W-:Y:S01]  /*0f30*/  ISETP.GE.U32.AND P0, PT, R16, UR4, PT ;  /* 0x0000000410007c0c */ /* 0x000fe2000bf06070 */
[----:B------:R-:W-:Y:S01]  /*0f40*/  IMAD.MOV.U32 R23, RZ, RZ, -0x1 ;  /* 0xffffffffff177424 */ /* 0x000fe200078e00ff */
[----:B------:R-:W-:Y:S01]  /*0f50*/  PRMT R58, RZ, 0x7610, R58 ;  /* 0x00007610ff3a7816 */ /* 0x000fe2000000003a */
[----:B------:R-:W-:Y:S01]  /*0f60*/  IMAD.MOV.U32 R64, RZ, RZ, -0x1 ;  /* 0xffffffffff407424 */ /* 0x000fe200078e00ff */
[----:B------:R-:W-:Y:S02]  /*0f70*/  ISETP.GE.U32.AND.EX P0, PT, R17, UR5, PT, P0 ;  /* 0x0000000511007c0c */ /* 0x000fe4000bf06100 */
[----:B------:R-:W-:-:S11]  /*0f80*/  PRMT R0, RZ, 0x7610, R0 ;  /* 0x00007610ff007816 */ /* 0x000fd60000000000 */
[----:B------:R-:W-:Y:S05]  /*0f90*/  @P0 BRA `(.L_x_16) ;  /* 0x00000004002c0947 */ /* 0x000fea0003800000 */
[----:B------:R-:W2:Y:S01]  /*0fa0*/  LDC.64 R20, c[0x0][0x8d0] ;  /* 0x00023400ff147b82 */ /* 0x000ea20000000a00 */
[----:B------:R-:W-:Y:S02]  /*0fb0*/  IMAD.MOV.U32 R4, RZ, RZ, R16 ;  /* 0x000000ffff047224 */ /* 0x000fe400078e0010 */
[----:B------:R-:W-:-:S05]  /*0fc0*/  IMAD.MOV.U32 R5, RZ, RZ, R17 ;  /* 0x000000ffff057224 */ /* 0x000fca00078e0011 */
[----:B------:R-:W3:Y:S08]  /*0fd0*/  LDC R0, c[0x0][0x8d8] ;  /* 0x00023600ff007b82 */ /* 0x000ef00000000800 */
[----:B------:R-:W4:Y:S01]  /*0fe0*/  LDC.64 R26, c[0x0][0x8c8] ;  /* 0x00023200ff1a7b82 */ /* 0x000f220000000a00 */
[----:B--2---:R-:W-:-:S04]  /*0ff0*/  ISETP.NE.U32.AND P0, PT, R20, RZ, PT ;  /* 0x000000ff1400720c */ /* 0x004fc80003f05070 */
[----:B------:R-:W-:-:S13]  /*1000*/  ISETP.NE.AND.EX P0, PT, R21, RZ, PT, P0 ;  /* 0x000000ff1500720c */ /* 0x000fda0003f05300 */
[----:B---34-:R-:W-:Y:S05]  /*1010*/  @!P0 BRA `(.L_x_17) ;  /* 0x0000000000288947 */ /* 0x018fea0003800000 */
[----:B------:R-:W2:Y:S02]  /*1020*/  LDC R13, c[0x0][0x8dc] ;  /* 0x00023700ff0d7b82 */ /* 0x000ea40000000800 */
[----:B--2---:R-:W-:-:S05]  /*1030*/  IADD3 R13, P0, R16, R13, RZ ;  /* 0x0000000d100d7210 */ /* 0x004fca0007f1e0ff */
[----:B------:R-:W-:-:S04]  /*1040*/  IMAD.X R15, RZ, RZ, R17, P0 ;  /* 0x000000ffff0f7224 */ /* 0x000fc800000e0611 */
[----:B------:R-:W-:-:S04]  /*1050*/  IMAD.WIDE.U32 R4, R15, R20, RZ ;  /* 0x000000140f047225 */ /* 0x000fc800078e00ff */
[----:B------:R-:W-:-:S04]  /*1060*/  IMAD.WIDE.U32 R10, P0, R13, R21, R4 ;  /* 0x000000150d0a7225 */ /* 0x000fc80007800004 */
[----:B------:R-:W-:-:S04]  /*1070*/  IMAD.WIDE.U32 R4, R13, R20, RZ ;  /* 0x000000140d047225 */ /* 0x000fc800078e00ff */
[----:B------:R-:W-:Y:S01]  /*1080*/  IMAD.X R13, RZ, RZ, RZ, P0 ;  /* 0x000000ffff0d7224 */ /* 0x000fe200000e06ff */
[----:B------:R-:W-:Y:S01]  /*1090*/  IADD3 RZ, P0, R5, R10, RZ ;  /* 0x0000000a05ff7210 */ /* 0x000fe20007f1e0ff */
[----:B------:R-:W-:-:S04]  /*10a0*/  IMAD.MOV.U32 R12, RZ, RZ, R11 ;  /* 0x000000ffff0c7224 */ /* 0x000fc800078e000b */
[----:B------:R-:W-:-:S08]  /*10b0*/  IMAD.WIDE.U32.X R4, R15, R21, R12, P0 ;  /* 0x000000150f047225 */ /* 0x000fd000000e040c */
.L_x_17:
[----:B------:R-:W2:Y:S01]  /*10c0*/  LDC.64 R28, c[0x0][0x8e8] ;  /* 0x00023a00ff1c7b82 */ /* 0x000ea20000000a00 */
[-CC-:B------:R-:W-:Y:S01]  /*10d0*/  SHF.R.U64 R25, R4, R0.reuse, R5.reuse ;  /* 0x0000000004197219 */ /* 0x180fe20000001205 */
[----:B------:R-:W-:Y:S01]  /*10e0*/  IMAD.MOV.U32 R30, RZ, RZ, 0x1 ;  /* 0x00000001ff1e7424 */ /* 0x000fe200078e00ff */
[----:B------:R-:W-:Y:S02]  /*10f0*/  SHF.R.U32.HI R0, RZ, R0, R5 ;  /* 0x00000000ff007219 */ /* 0x000fe40000011605 */
[----:B------:R-:W-:-:S03]  /*1100*/  IADD3 R7, P0, RZ, -R25, RZ ;  /* 0x80000019ff077210 */ /* 0x000fc60007f1e0ff */
[----:B------:R-:W3:Y:S02]  /*1110*/  LDC R8, c[0x0][0x8c0] ;  /* 0x00023000ff087b82 */ /* 0x000ee40000000800 */
[----:B------:R-:W-:-:S04]  /*1120*/  IMAD.X R5, RZ, RZ, ~R0, P0 ;  /* 0x000000ffff057224 */ /* 0x000fc800000e0e00 */
[-C--:B------:R-:W-:Y:S02]  /*1130*/  IMAD R0, R5, R26.reuse, RZ ;  /* 0x0000001a05007224 */ /* 0x080fe400078e02ff */
[----:B------:R-:W4:Y:S01]  /*1140*/  LDC R11, c[0x0][0x8b0] ;  /* 0x00022c00ff0b7b82 */ /* 0x000f220000000800 */
[----:B------:R-:W-:-:S04]  /*1150*/  IMAD.WIDE.U32 R4, R7, R26, R16 ;  /* 0x0000001a07047225 */ /* 0x000fc800078e0010 */
[----:B------:R-:W-:Y:S02]  /*1160*/  IMAD R7, R7, R27, R0 ;  /* 0x0000001b07077224 */ /* 0x000fe400078e0200 */
[----:B------:R-:W-:Y:S01]  /*1170*/  IMAD.MOV.U32 R0, RZ, RZ, -0x1 ;  /* 0xffffffffff007424 */ /* 0x000fe200078e00ff */
[----:B------:R-:W5:Y:S01]  /*1180*/  LDC R21, c[0x0][0x900] ;  /* 0x00024000ff157b82 */ /* 0x000f620000000800 */
[----:B------:R-:W-:Y:S01]  /*1190*/  IMAD.IADD R5, R5, 0x1, R7 ;  /* 0x0000000105057824 */ /* 0x000fe200078e0207 */
[----:B--2---:R-:W-:Y:S01]  /*11a0*/  ISETP.NE.U32.AND P0, PT, R28, RZ, PT ;  /* 0x000000ff1c00720c */ /* 0x004fe20003f05070 */
[----:B------:R-:W-:-:S03]  /*11b0*/  IMAD R26, R9, R24, R6 ;  /* 0x00000018091a7224 */ /* 0x000fc600078e0206 */
[----:B------:R-:W-:Y:S02]  /*11c0*/  ISETP.NE.AND.EX P0, PT, R29, RZ, PT, P0 ;  /* 0x000000ff1d00720c */ /* 0x000fe40003f05300 */
[----:B------:R-:W2:Y:S01]  /*11d0*/  LDC R15, c[0x0][0x8a8] ;  /* 0x00022a00ff0f7b82 */ /* 0x000ea20000000800 */
[-CC-:B---3--:R-:W-:Y:S02]  /*11e0*/  SHF.R.U64 R13, R4, R8.reuse, R5.reuse ;  /* 0x00000008040d7219 */ /* 0x188fe40000001205 */
[----:B------:R-:W-:-:S05]  /*11f0*/  SHF.R.U32.HI R4, RZ, R8, R5 ;  /* 0x00000008ff047219 */ /* 0x000fca0000011605 */
[----:B------:R-:W3:Y:S01]  /*1200*/  LDC R12, c[0x0][0x8f0] ;  /* 0x00023c00ff0c7b82 */ /* 0x000ee20000000800 */
[-CC-:B----4-:R-:W-:Y:S02]  /*1210*/  SHF.R.U64 R23, R13, R11.reuse, R4.reuse ;  /* 0x0000000b0d177219 */ /* 0x190fe40000001204 */
[----:B------:R-:W-:-:S05]  /*1220*/  SHF.R.U32.HI R4, RZ, R11, R4 ;  /* 0x0000000bff047219 */ /* 0x000fca0000011604 */
[----:B------:R-:W4:Y:S01]  /*1230*/  LDC R14, c[0x0][0x8e0] ;  /* 0x00023800ff0e7b82 */ /* 0x000f220000000800 */
[-CC-:B-----5:R-:W-:Y:S02]  /*1240*/  SHF.R.U64 R24, R23, R21.reuse, R4.reuse ;  /* 0x0000001517187219 */ /* 0x1a0fe40000001204 */
[-C--:B------:R-:W-:Y:S02]  /*1250*/  SHF.L.U32 R0, R0, R21.reuse, RZ ;  /* 0x0000001500007219 */ /* 0x080fe400000006ff */
[----:B------:R-:W-:Y:S01]  /*1260*/  SHF.R.U32.HI R5, RZ, R21, R4 ;  /* 0x00000015ff057219 */ /* 0x000fe20000011604 */
[----:B------:R-:W-:Y:S01]  /*1270*/  IMAD.MOV.U32 R4, RZ, RZ, R24 ;  /* 0x000000ffff047224 */ /* 0x000fe200078e0018 */
[----:B------:R-:W-:Y:S01]  /*1280*/  LOP3.LUT R10, RZ, R0, RZ, 0x33, !PT ;  /* 0x00000000ff0a7212 */ /* 0x000fe200078e33ff */
[----:B------:R-:W1:Y:S01]  /*1290*/  LDC R20, c[0x0][0x8b8] ;  /* 0x00022e00ff147b82 */ /* 0x000e620000000800 */
[----:B------:R-:W-:Y:S05]  /*12a0*/  @!P0 BRA `(.L_x_18) ;  /* 0x0000000000288947 */ /* 0x000fea0003800000 */
[----:B------:R-:W5:Y:S02]  /*12b0*/  LDC R9, c[0x0][0x8f4] ;  /* 0x00023d00ff097b82 */ /* 0x000f640000000800 */
[----:B-----5:R-:W-:-:S05]  /*12c0*/  IADD3 R9, P0, R24, R9, RZ ;  /* 0x0000000918097210 */ /* 0x020fca0007f1e0ff */
        /* <DEDUP_REMOVED lines=8> */
.L_x_18:
[----:B---3--:R-:W-:Y:S01]  /*1350*/  SHF.R.U64 R4, R4, R12, R5 ;  /* 0x0000000c04047219 */ /* 0x008fe20000001205 */
[----:B--2---:R-:W-:Y:S01]  /*1360*/  VIADD R6, R15, 0xffffffff ;  /* 0xffffffff0f067836 */ /* 0x004fe20000000000 */
[----:B------:R-:W-:Y:S02]  /*1370*/  SHF.L.U32 R0, R30, R21, RZ ;  /* 0x000000151e007219 */ /* 0x000fe400000006ff */
[----:B------:R-:W-:Y:S01]  /*1380*/  LOP3.LUT R5, R23, R10, RZ, 0xc0, !PT ;  /* 0x0000000a17057212 */ /* 0x000fe200078ec0ff */
[----:B------:R-:W-:Y:S01]  /*1390*/  IMAD.MOV R7, RZ, RZ, -R4 ;  /* 0x000000ffff077224 */ /* 0x000fe200078e0a04 */
[----:B------:R-:W-:Y:S02]  /*13a0*/  SEL R3, R3, R26, !P1 ;  /* 0x0000001a03037207 */ /* 0x000fe40004800000 */
[----:B------:R-:W-:Y:S01]  /*13b0*/  LOP3.LUT R6, R13, R6, RZ, 0xc0, !PT ;  /* 0x000000060d067212 */ /* 0x000fe200078ec0ff */
[----:B------:R-:W-:Y:S01]  /*13c0*/  IMAD R4, R0, R4, R5 ;  /* 0x0000000400047224 */ /* 0x000fe200078e0205 */
[----:B------:R-:W-:Y:S01]  /*13d0*/  R2UR UR47, R25 ;  /* 0x00000000192f72ca */ /* 0x000fe200000e0000 */
[----:B----4-:R-:W-:-:S02]  /*13e0*/  IMAD R0, R7, R14, R24 ;  /* 0x0000000e07007224 */ /* 0x010fc400078e0218 */
[----:B-1----:R-:W-:Y:S02]  /*13f0*/  IMAD R3, R4, R20, R3 ;  /* 0x0000001404037224 */ /* 0x002fe400078e0203 */
[----:B------:R-:W-:Y:S02]  /*1400*/  IMAD R0, R0, R15, R6 ;  /* 0x0000000f00007224 */ /* 0x000fe400078e0206 */
[----:B------:R-:W-:-:S03]  /*1410*/  IMAD.MOV.U32 R4, RZ, RZ, 0x1 ;  /* 0x00000001ff047424 */ /* 0x000fc600078e00ff */
[----:B------:R-:W-:Y:S02]  /*1420*/  SEL R64, R0, R3, !P1 ;  /* 0x0000000300407207 */ /* 0x000fe40004800000 */
[----:B------:R-:W-:Y:S02]  /*1430*/  SEL R23, R3, R0, !P1 ;  /* 0x0000000003177207 */ /* 0x000fe40004800000 */
[----:B------:R-:W-:-:S07]  /*1440*/  PRMT R0, R4, 0x7610, R0 ;  /* 0x0000761004007816 */ /* 0x000fce0000000000 */
.L_x_16:
[----:B------:R-:W-:-:S08]  /*1450*/  NOP ;  /* 0x0000000000007918 */ /* 0x000fd00000000000 */
[----:B------:R-:W2:Y:S02]  /*1460*/  USETMAXREG.TRY_ALLOC.CTAPOOL UP0, 0xe8 ;  /* 0x000000e8000079c8 */ /* 0x000ea40008000600 */
[----:B--2---:R-:W-:-:S13]  /*1470*/  PLOP3.LUT P0, PT, PT, PT, UP0, 0x80, 0x0 ;  /* 0x000000000000781c */ /* 0x004fda0003f0f008 */
[----:B------:R-:W-:Y:S05]  /*1480*/  @!P0 BRA `(.L_x_16) ;  /* 0xfffffffc00f08947 */ /* 0x000fea000383ffff */
[----:B------:R-:W-:Y:S02]  /*1490*/  ULDC.64 UR4, c[0x0][0x590] ;  /* 0x0001640000047ab9 */ /* 0x000fe40000000a00 */
[----:B------:R-:W-:Y:S02]  /*14a0*/  IMAD.U32 R80, RZ, RZ, UR4 ;  /* 0x00000004ff507e24 */ /* 0x000fe4000f8e00ff */
[----:B------:R-:W-:-:S03]  /*14b0*/  IMAD.U32 R82, RZ, RZ, UR5 ;  /* 0x00000005ff527e24 */ /* 0x000fc6000f8e00ff */
[----:B------:R-:W-:-:S04]  /*14c0*/  ISETP.NE.U32.AND P1, PT, R80, RZ, PT ;  /* 0x000000ff5000720c */ /* 0x000fc80003f25070 */
[----:B------:R-:W-:-:S13]  /*14d0*/  ISETP.NE.AND.EX P0, PT, R82, RZ, PT, P1 ;  /* 0x000000ff5200720c */ /* 0x000fda0003f05310 */
[----:B------:R-:W-:Y:S05]  /*14e0*/  @P0 BRA `(.L_x_19) ;  /* 0x00000000002c0947 */ /* 0x000fea0003800000 */
[----:B------:R-:W-:Y:S02]  /*14f0*/  ULDC.64 UR4, c[0x0][0x588] ;  /* 0x0001620000047ab9 */ /* 0x000fe40000000a00 */
[----:B------:R-:W-:-:S04]  /*1500*/  ISETP.NE.U32.AND P0, PT, RZ, UR4, PT ;  /* 0x00000004ff007c0c */ /* 0x000fc8000bf05070 */
[----:B------:R-:W-:-:S13]  /*1510*/  ISETP.NE.AND.EX P0, PT, RZ, UR5, PT, P0 ;  /* 0x00000005ff007c0c */ /* 0x000fda000bf05300 */
[----:B------:R-:W-:Y:S05]  /*1520*/  @!P0 BRA `(.L_x_20) ;  /* 0x0000000000108947 */ /* 0x000fea0003800000 */
[----:B------:R-:W2:Y:S02]  /*1530*/  LDC.64 R4, c[0x0][0x588] ;  /* 0x00016200ff047b82 */ /* 0x000ea40000000a00 */
[----:B--2---:R2:W5:Y:S01]  /*1540*/  LDG.E R59, desc[UR38][R4.64] ;  /* 0x00000026043b7981 */ /* 0x004562000c1e1900 */
[----:B------:R-:W-:Y:S01]  /*1550*/  IMAD.MOV.U32 R58, RZ, RZ, 0x1 ;  /* 0x00000001ff3a7424 */ /* 0x000fe200078e00ff */
[----:B------:R-:W-:Y:S06]  /*1560*/  BRA `(.L_x_19) ;  /* 0x00000000000c7947 */ /* 0x000fec0003800000 */
.L_x_20:
[----:B------:R-:W-:Y:S01]  /*1570*/  ULDC UR4, c[0x0][0x580] ;  /* 0x0001600000047ab9 */ /* 0x000fe20000000800 */
[----:B------:R-:W-:Y:S02]  /*1580*/  IMAD.MOV.U32 R58, RZ, RZ, 0x1 ;  /* 0x00000001ff3a7424 */ /* 0x000fe400078e00ff */
[----:B------:R-:W-:-:S07]  /*1590*/  IMAD.U32 R59, RZ, RZ, UR4 ;  /* 0x00000004ff3b7e24 */ /* 0x000fce000f8e00ff */
.L_x_19:
[----:B------:R-:W-:Y:S02]  /*15a0*/  ULDC.64 UR4, c[0x0][0x5b0] ;  /* 0x00016c0000047ab9 */ /* 0x000fe40000000a00 */
[----:B------:R-:W-:-:S04]  /*15b0*/  ISETP.NE.U32.AND P0, PT, RZ, UR4, PT ;  /* 0x00000004ff007c0c */ /* 0x000fc8000bf05070 */
[----:B------:R-:W-:-:S13]  /*15c0*/  ISETP.NE.AND.EX P0, PT, RZ, UR5, PT, P0 ;  /* 0x00000005ff007c0c */ /* 0x000fda000bf05300 */
[----:B------:R-:W-:Y:S05]  /*15d0*/  @P0 BRA `(.L_x_21) ;  /* 0x0000000000240947 */ /* 0x000fea0003800000 */
[----:B------:R-:W-:Y:S02]  /*15e0*/  ULDC.64 UR4, c[0x0][0x5a8] ;  /* 0x00016a0000047ab9 */ /* 0x000fe40000000a00 */
[----:B------:R-:W-:-:S04]  /*15f0*/  ISETP.NE.U32.AND P0, PT, RZ, UR4, PT ;  /* 0x00000004ff007c0c */ /* 0x000fc8000bf05070 */
[----:B------:R-:W-:-:S13]  /*1600*/  ISETP.NE.AND.EX P0, PT, RZ, UR5, PT, P0 ;  /* 0x00000005ff007c0c */ /* 0x000fda000bf05300 */
[----:B------:R-:W-:Y:S05]  /*1610*/  @!P0 BRA `(.L_x_22) ;  /* 0x00000000000c8947 */ /* 0x000fea0003800000 */
[----:B------:R-:W3:Y:S02]  /*1620*/  LDC.64 R62, c[0x0][0x5a8] ;  /* 0x00016a00ff3e7b82 */ /* 0x000ee40000000a00 */
[----:B---3--:R3:W5:Y:S01]  /*1630*/  LDG.E R62, desc[UR38][R62.64] ;  /* 0x000000263e3e7981 */ /* 0x008762000c1e1900 */
[----:B------:R-:W-:Y:S05]  /*1640*/  BRA `(.L_x_21) ;  /* 0x0000000000087947 */ /* 0x000fea0003800000 */
.L_x_22:
[----:B------:R-:W-:Y:S02]  /*1650*/  ULDC UR4, c[0x0][0x5a0] ;  /* 0x0001680000047ab9 */ /* 0x000fe40000000800 */
[----:B------:R-:W-:-:S07]  /*1660*/  IMAD.U32 R62, RZ, RZ, UR4 ;  /* 0x00000004ff3e7e24 */ /* 0x000fce000f8e00ff */
.L_x_21:
[----:B------:R-:W-:Y:S01]  /*1670*/  LOP3.LUT P2, RZ, R0, 0xff, RZ, 0xc0, !PT ;  /* 0x000000ff00ff7812 */ /* 0x000fe2000784c0ff */
[----:B------:R-:W-:Y:S01]  /*1680*/  UMOV UR40, URZ ;  /* 0x0000003f00287c82 */ /* 0x000fe20008000000 */
[----:B------:R-:W-:-:S11]  /*1690*/  PLOP3.LUT P0, PT, PT, PT, PT, 0x80, 0x0 ;  /* 0x000000000000781c */ /* 0x000fd60003f0f070 */
[----:B------:R-:W-:Y:S05]  /*16a0*/  @!P2 BRA `(.L_x_23) ;  /* 0x0000005c0078a947 */ /* 0x000fea0003800000 */
[----:B------:R-:W4:Y:S01]  /*16b0*/  LDC R0, c[0x0][0x28c] ;  /* 0x0000a300ff007b82 */ /* 0x000f220000000800 */
[----:B------:R-:W-:Y:S01]  /*16c0*/  LOP3.LUT R75, R22, 0x1, RZ, 0xfc, !PT ;  /* 0x00000001164b7812 */ /* 0x000fe200078efcff */
[----:B------:R-:W-:Y:S01]  /*16d0*/  IMAD.MOV.U32 R60, RZ, RZ, RZ ;  /* 0x000000ffff3c7224 */ /* 0x000fe200078e00ff */
[----:B------:R-:W-:Y:S01]  /*16e0*/  LOP3.LUT R77, R19, 0x1, RZ, 0xfc, !PT ;  /* 0x00000001134d7812 */ /* 0x000fe200078efcff */
[----:B------:R-:W-:Y:S01]  /*16f0*/  ULDC.64 UR54, c[0x0][0x198] ;  /* 0x0000660000367ab9 */ /* 0x000fe20000000a00 */
[----:B------:R-:W-:Y:S01]  /*1700*/  UMOV UR50, 0x1 ;  /* 0x0000000100327882 */ /* 0x000fe20000000000 */
[----:B------:R-:W-:Y:S01]  /*1710*/  UMOV UR43, URZ ;  /* 0x0000003f002b7c82 */ /* 0x000fe20008000000 */
[----:B------:R-:W-:Y:S01]  /*1720*/  UMOV UR48, URZ ;  /* 0x0000003f00307c82 */ /* 0x000fe20008000000 */
[----:B------:R-:W-:Y:S01]  /*1730*/  UMOV UR40, URZ ;  /* 0x0000003f00287c82 */ /* 0x000fe20008000000 */
[----:B------:R-:W-:Y:S01]  /*1740*/  UMOV UR49, URZ ;  /* 0x0000003f00317c82 */ /* 0x000fe20008000000 */
[----:B----4-:R-:W-:-:S05]  /*1750*/  VIADD R0, R0, 0x3f ;  /* 0x0000003f00007836 */ /* 0x010fca0000000000 */
[----:B------:R-:W-:-:S04]  /*1760*/  SHF.R.S32.HI R3, RZ, 0x1f, R0 ;  /* 0x0000001fff037819 */ /* 0x000fc80000011400 */
[----:B------:R-:W-:-:S04]  /*1770*/  LEA.HI R3, R3, R0, RZ, 0x6 ;  /* 0x0000000003037211 */ /* 0x000fc800078f30ff */
[----:B------:R-:W-:-:S07]  /*1780*/  SHF.R.S32.HI R61, RZ, 0x6, R3 ;  /* 0x00000006ff3d7819 */ /* 0x000fce0000011403 */
.L_x_77:
[----:B------:R-:W-:Y:S01]  /*1790*/  LOP3.LUT R0, R18, 0x80, RZ, 0xc0, !PT ;  /* 0x0000008012007812 */ /* 0x000fe200078ec0ff */
[----:B------:R-:W4:Y:S01]  /*17a0*/  S2UR UR51, SR_CgaCtaId ;  /* 0x00000000003379c3 */ /* 0x000f220000008800 */
[----:B------:R-:W-:Y:S02]  /*17b0*/  UMOV UR52, 0x400 ;  /* 0x0000040000347882 */ /* 0x000fe40000000000 */
[----:B------:R-:W-:-:S06]  /*17c0*/  SHF.R.U32.HI R0, RZ, 0x7, R0 ;  /* 0x00000007ff007819 */ /* 0x000fcc0000011600 */
[----:B-1----:R-:W1:Y:S01]  /*17d0*/  SHFL.IDX PT, R0, R0, RZ, 0x1f ;  /* 0x00001fff00007589 */ /* 0x002e6200000e0000 */
[----:B----4-:R-:W-:Y:S01]  /*17e0*/  ULEA UR52, UR51, UR52, 0x18 ;  /* 0x0000003433347291 */ /* 0x010fe2000f8ec03f */
[----:B-1----:R-:W-:-:S13]  /*17f0*/  R2UR UR4, R0 ;  /* 0x00000000000472ca */ /* 0x002fda00000e0000 */
[----:B------:R-:W-:-:S04]  /*1800*/  ULEA.HI UR5, UR4, UR4, URZ, 0x1 ;  /* 0x0000000404057291 */ /* 0x000fc8000f8f083f */
[----:B------:R-:W-:-:S04]  /*1810*/  ULOP3.LUT UR5, UR5, 0x7fffe, URZ, 0xc0, !UPT ;  /* 0x0007fffe05057892 */ /* 0x000fc8000f8ec03f */
[----:B------:R-:W-:-:S03]  /*1820*/  UIADD3 UR5, UR4, -UR5, URZ ;  /* 0x8000000504057290 */ /* 0x000fc6000fffe03f */
[----:B------:R-:W-:Y:S01]  /*1830*/  ULDC UR4, c[0x0][0x28c] ;  /* 0x0000a30000047ab9 */ /* 0x000fe20000000800 */
[----:B------:R-:W-:Y:S01]  /*1840*/  ULEA UR5, UR5, UR52, 0xd ;  /* 0x0000003405057291 */ /* 0x000fe2000f8e683f */
[----:B------:R-:W-:-:S03]  /*1850*/  ISETP.LT.AND P0, PT, RZ, UR4, PT ;  /* 0x00000004ff007c0c */ /* 0x000fc6000bf01270 */
[----:B------:R-:W-:-:S04]  /*1860*/  UIADD3 UR5, UR5, 0x6400, URZ ;  /* 0x0000640005057890 */ /* 0x000fc8000fffe03f */
[----:B------:R-:W-:-:S04]  /*1870*/  USHF.R.U32.HI UR5, URZ, 0x4, UR5 ;  /* 0x000000043f057899 */ /* 0x000fc80008011605 */
[----:B------:R-:W-:-:S04]  /*1880*/  ULOP3.LUT UR5, UR5, 0x3fff, URZ, 0xc0, !UPT ;  /* 0x00003fff05057892 */ /* 0x000fc8000f8ec03f */
[----:B------:R-:W-:Y:S01]  /*1890*/  ULOP3.LUT UR44, UR5, 0x10000, URZ, 0xfc, !UPT ;  /* 0x00010000052c7892 */ /* 0x000fe2000f8efc3f */
[----:B------:R-:W-:Y:S11]  /*18a0*/  @P0 BRA `(.L_x_24) ;  /* 0x0000000000400947 */ /* 0x000ff60003800000 */
[----:B------:R-:W-:Y:S01]  /*18b0*/  MOV R0, 0x0 ;  /* 0x0000000000007802 */ /* 0x000fe20000000f00 */
[----:B------:R-:W-:Y:S01]  /*18c0*/  ULDC.64 UR4, c[0x4][0x70] ;  /* 0x01001c0000047ab9 */ /* 0x000fe20000000a00 */
[----:B------:R-:W-:Y:S01]  /*18d0*/  ULDC.64 UR6, c[0x4][0x8] ;  /* 0x0100020000067ab9 */ /* 0x000fe20000000a00 */
[----:B--2---:R-:W-:Y:S01]  /*18e0*/  IMAD.U32 R4, RZ, RZ, UR4 ;  /* 0x00000004ff047e24 */ /* 0x004fe2000f8e00ff */
[----:B------:R1:W2:Y:S01]  /*18f0*/  LDC.64 R14, c[0x4][R0] ;  /* 0x01000000000e7b82 */ /* 0x0002a20000000a00 */
[----:B------:R-:W-:Y:S01]  /*1900*/  IMAD.U32 R5, RZ, RZ, UR5 ;  /* 0x00000005ff057e24 */ /* 0x000fe2000f8e00ff */
[----:B------:R-:W-:Y:S01]  /*1910*/  ULDC.64 UR4, c[0x4][0x78] ;  /* 0x01001e0000047ab9 */ /* 0x000fe20000000a00 */
[----:B------:R-:W-:Y:S02]  /*1920*/  IMAD.U32 R10, RZ, RZ, UR6 ;  /* 0x00000006ff0a7e24 */ /* 0x000fe4000f8e00ff */
[----:B------:R-:W-:Y:S02]  /*1930*/  IMAD.U32 R6, RZ, RZ, UR4 ;  /* 0x00000004ff067e24 */ /* 0x000fe4000f8e00ff */
[----:B------:R-:W-:-:S02]  /*1940*/  IMAD.U32 R7, RZ, RZ, UR5 ;  /* 0x00000005ff077e24 */ /* 0x000fc4000f8e00ff */
[----:B------:R-:W-:Y:S02]  /*1950*/  IMAD.U32 R11, RZ, RZ, UR7 ;  /* 0x00000007ff0b7e24 */ /* 0x000fe4000f8e00ff */
[----:B------:R-:W-:Y:S02]  /*1960*/  IMAD.MOV.U32 R8, RZ, RZ, 0x1e1 ;  /* 0x000001e1ff087424 */ /* 0x000fe400078e00ff */
[----:B------:R-:W-:Y:S02]  /*1970*/  IMAD.MOV.U32 R12, RZ, RZ, 0x1 ;  /* 0x00000001ff0c7424 */ /* 0x000fe400078e00ff */
[----:B-1----:R-:W-:-:S07]  /*1980*/  IMAD.MOV.U32 R13, RZ, RZ, RZ ;  /* 0x000000ffff0d7224 */ /* 0x002fce00078e00ff */
[----:B------:R-:W-:-:S07]  /*1990*/  LEPC R20, `(.L_x_24) ;  /* 0x000000001014794e */ /* 0x000fce0000000000 */
[----:B--23-5:R-:W-:Y:S05]  /*19a0*/  CALL.ABS.NOINC R14 ;  /* 0x000000000e007343 */ /* 0x02cfea0003c00000 */
.L_x_24:
[----:B------:R-:W-:-:S13]  /*19b0*/  ISETP.NE.AND P0, PT, R75, 0x3, PT ;  /* 0x000000034b00780c */ /* 0x000fda0003f05270 */
[----:B------:R-:W-:Y:S05]  /*19c0*/  @!P0 BRA `(.L_x_25) ;  /* 0x0000000000048947 */ /* 0x000fea0003800000 */
[----:B------:R-:W-:Y:S01]  /*19d0*/  BPT.TRAP 0x1 ;  /* 0x000000040000795c */ /* 0x000fe20000300000 */
.L_x_25:
[----:B--2---:R-:W-:Y:S01]  /*19e0*/  IMAD.U32 R4, RZ, RZ, UR48 ;  /* 0x00000030ff047e24 */ /* 0x004fe2000f8e00ff */
[----:B------:R-:W-:-:S04]  /*19f0*/  SHF.L.U32 R3, R60, 0x1f, RZ ;  /* 0x0000001f3c037819 */ /* 0x000fc800000006ff */
[----:B------:R-:W-:-:S04]  /*1a00*/  LEA R4, R4, UR52, 0x3 ;  /* 0x0000003404047c11 */ /* 0x000fc8000f8e18ff */
[----:B------:R1:W2:Y:S01]  /*1a10*/  SYNCS.PHASECHK.TRANS64.TRYWAIT P1, [R4+URZ], R3 ;  /* 0x00000003040075a7 */ /* 0x0002a2000802017f */
[----:B------:R-:W-:Y:S05]  /*1a20*/  @!P0 BRA `(.L_x_26) ;  /* 0x0000000000048947 */ /* 0x000fea0003800000 */
[----:B------:R-:W-:Y:S01]  /*1a30*/  BPT.TRAP 0x1 ;  /* 0x000000040000795c */ /* 0x000fe20000300000 */
.L_x_26:
[----:B------:R-:W-:-:S05]  /*1a40*/  VIMNMX R0, R61, 0x1, PT ;  /* 0x000000013d007848 */ /* 0x000fca0003fe0100 */
[----:B------:R-:W-:-:S05]  /*1a50*/  IMAD.IADD R0, R61, 0x1, -R0 ;  /* 0x000000013d007824 */ /* 0x000fca00078e0a00 */
[----:B------:R-:W-:Y:S01]  /*1a60*/  ISETP.GE.AND P2, PT, R0, 0x1, PT ;  /* 0x000000010000780c */ /* 0x000fe20003f46270 */
[----:B--2---:R-:W-:-:S12]  /*1a70*/  @P1 BRA `(.L_x_27) ;  /* 0x0000000000081947 */ /* 0x004fd80003800000 */
[----:B------:R-:W2:Y:S02]  /*1a80*/  SYNCS.PHASECHK.TRANS64.TRYWAIT P1, [R4+URZ], R3 ;  /* 0x00000003040075a7 */ /* 0x000ea4000802017f */
[----:B--2---:R-:W-:Y:S05]  /*1a90*/  @!P1 BRA `(.L_x_28) ;  /* 0x0000008400409947 */ /* 0x004fea0003800000 */
.L_x_27:
[----:B------:R-:W-:Y:S05]  /*1aa0*/  WARPSYNC.ALL ;  /* 0x0000000000007948 */ /* 0x000fea0003800000 */
[----:B------:R-:W-:Y:S01]  /*1ab0*/  UIADD3 UR4, UR52, 0x26400, URZ ;  /* 0x0002640034047890 */ /* 0x000fe2000fffe03f */
[----:B------:R-:W-:Y:S01]  /*1ac0*/  WARPGROUP.ARRIVE ;  /* 0x00000000000079c5 */ /* 0x000fe20000000000 */
[----:B------:R-:W-:Y:S02]  /*1ad0*/  ULEA UR9, UR48, UR44, 0xa ;  /* 0x0000002c30097291 */ /* 0x000fe4000f8e503f */
[----:B------:R-:W-:Y:S01]  /*1ae0*/  USHF.R.U32.HI UR4, URZ, 0x4, UR4 ;  /* 0x000000043f047899 */ /* 0x000fe20008011604 */
[----:B------:R-:W-:Y:S01]  /*1af0*/  UMOV UR5, 0x40000040 ;  /* 0x4000004000057882 */ /* 0x000fe20000000000 */
[----:B------:R-:W-:-:S02]  /*1b00*/  UMOV UR7, 0x40000040 ;  /* 0x4000004000077882 */ /* 0x000fc40000000000 */
[----:B------:R-:W-:-:S04]  /*1b10*/  ULOP3.LUT UR4, UR4, 0x3fff, URZ, 0xc0, !UPT ;  /* 0x00003fff04047892 */ /* 0x000fc8000f8ec03f */
[----:B------:R-:W-:-:S03]  /*1b20*/  ULOP3.LUT UR8, UR4, 0x10000, URZ, 0xfc, !UPT ;  /* 0x0001000004087892 */ /* 0x000fc6000f8efc3f */
[----:B------:R-:W-:Y:S01]  /*1b30*/  UMOV UR4, UR9 ;  /* 0x0000000900047c82 */ /* 0x000fe20008000000 */
[----:B------:R-:W-:-:S07]  /*1b40*/  ULEA UR10, UR48, UR8, 0x9 ;  /* 0x00000008300a7291 */ /* 0x000fce000f8e483f */
[----:B------:R-:W-:Y:S02]  /*1b50*/  UMOV UR6, UR10 ;  /* 0x0000000a00067c82 */ /* 0x000fe40008000000 */
[----:B------:R-:W-:Y:S01]  /*1b60*/  HGMMA.64x64x16.F32 R24, gdesc[UR4], RZ, !UPT, gsb0 ;  /* 0x00e00000041879f0 */ /* 0x000fe2000c0008ff */
[----:B------:R-:W-:Y:S02]  /*1b70*/  UIADD3 UR4, UR9, 0x2, URZ ;  /* 0x0000000209047890 */ /* 0x000fe4000fffe03f */
[----:B------:R-:W-:Y:S01]  /*1b80*/  UIADD3 UR6, UR10, 0x2, URZ ;  /* 0x000000020a067890 */ /* 0x000fe2000fffe03f */
[----:B------:R-:W-:Y:S01]  /*1b90*/  UMOV UR5, 0x40000040 ;  /* 0x4000004000057882 */ /* 0x000fe20000000000 */
[----:B------:R-:W-:Y:S01]  /*1ba0*/  UMOV UR7, 0x40000040 ;  /* 0x4000004000077882 */ /* 0x000fe20000000000 */
[----:B------:R-:W-:Y:S02]  /*1bb0*/  WARPGROUP.DEPBAR.LE gsb0, 0x0 ;  /* 0x00008000000079c5 */ /* 0x000fe40000010000 */
[----:B------:R-:W-:-:S06]  /*1bc0*/  WARPGROUP.ARRIVE ;  /* 0x00000000000079c5 */ /* 0x000fcc0000000000 */
[----:B------:R-:W-:Y:S01]  /*1bd0*/  HGMMA.64x64x16.F32 R24, gdesc[UR4], R24, gsb0 ;  /* 0x00e00000041879f0 */ /* 0x000fe20008000818 */
        /* <DEDUP_REMOVED lines=13> */
[----:B------:R-:W-:Y:S03]  /*1cb0*/  HGMMA.64x64x16.F32 R24, gdesc[UR4], R24, gsb0 ;  /* 0x00e00000041879f0 */ /* 0x000fe60008000818 */
[----:B------:R-:W-:Y:S02]  /*1cc0*/  WARPGROUP.DEPBAR.LE gsb0, 0x0 ;  /* 0x00008000000079c5 */ /* 0x000fe40000010000 */
[----:B------:R-:W-:Y:S05]  /*1cd0*/  @!P2 BRA `(.L_x_29) ;  /* 0x00000004000ca947 */ /* 0x000fea0003800000 */
[----:B------:R-:W-:Y:S02]  /*1ce0*/  UIADD3 UR4, UR48, 0x1, URZ ;  /* 0x0000000130047890 */ /* 0x000fe4000fffe03f */
[----:B-12---:R-:W-:Y:S02]  /*1cf0*/  IMAD.U32 R3, RZ, RZ, UR48 ;  /* 0x00000030ff037e24 */ /* 0x006fe4000f8e00ff */
[----:B------:R-:W-:-:S04]  /*1d00*/  UISETP.NE.AND UP0, UPT, UR4, 0x8, UPT ;  /* 0x000000080400788c */ /* 0x000fc8000bf05270 */
[----:B------:R-:W-:Y:S02]  /*1d10*/  USEL UR5, URZ, 0x1, UP0 ;  /* 0x000000013f057887 */ /* 0x000fe40008000000 */
[----:B------:R-:W-:-:S04]  /*1d20*/  USEL UR9, UR4, URZ, UP0 ;  /* 0x0000003f04097287 */ /* 0x000fc80008000000 */
[----:B------:R-:W-:-:S08]  /*1d30*/  LOP3.LUT R6, R60, UR5, RZ, 0x3c, !PT ;  /* 0x000000053c067c12 */ /* 0x000fd0000f8e3cff */
.L_x_36:
[----:B------:R-:W-:Y:S05]  /*1d40*/  @!P0 BRA `(.L_x_30) ;  /* 0x0000000000048947 */ /* 0x000fea0003800000 */
[----:B------:R-:W-:Y:S01]  /*1d50*/  BPT.TRAP 0x1 ;  /* 0x000000040000795c */ /* 0x000fe20000300000 */
.L_x_30:
[----:B------:R-:W-:Y:S01]  /*1d60*/  ULEA UR4, UR9, UR52, 0x3 ;  /* 0x0000003409047291 */ /* 0x000fe2000f8e183f */
[----:B------:R-:W-:-:S08]  /*1d70*/  SHF.L.U32 R4, R6, 0x1f, RZ ;  /* 0x0000001f06047819 */ /* 0x000fd000000006ff */
[----:B------:R1:W2:Y:S01]  /*1d80*/  SYNCS.PHASECHK.TRANS64.TRYWAIT P1, [UR4], R4 ;  /* 0x00000004ff0075a7 */ /* 0x0002a20008020144 */
[----:B------:R-:W-:Y:S05]  /*1d90*/  @!P0 BRA `(.L_x_31) ;  /* 0x0000000000048947 */ /* 0x000fea0003800000 */
[----:B------:R-:W-:Y:S01]  /*1da0*/  BPT.TRAP 0x1 ;  /* 0x000000040000795c */ /* 0x000fe20000300000 */
.L_x_31:
[----:B--2---:R-:W-:Y:S05]  /*1db0*/  @P1 BRA `(.L_x_32) ;  /* 0x0000000000081947 */ /* 0x004fea0003800000 */
[----:B------:R-:W2:Y:S02]  /*1dc0*/  SYNCS.PHASECHK.TRANS64.TRYWAIT P1, [UR4], R4 ;  /* 0x00000004ff0075a7 */ /* 0x000ea40008020144 */
[----:B--2---:R-:W-:Y:S05]  /*1dd0*/  @!P1 BRA `(.L_x_33) ;  /* 0x0000008000849947 */ /* 0x004fea0003800000 */
.L_x_32:
[----:B------:R-:W-:Y:S01]  /*1de0*/  ULEA UR10, UR9, UR44, 0xa ;  /* 0x0000002c090a7291 */ /* 0x000fe2000f8e503f */
[----:B------:R-:W-:Y:S01]  /*1df0*/  WARPGROUP.ARRIVE ;  /* 0x00000000000079c5 */ /* 0x000fe20000000000 */
[----:B------:R-:W-:Y:S01]  /*1e00*/  ULEA UR11, UR9, UR8, 0x9 ;  /* 0x00000008090b7291 */ /* 0x000fe2000f8e483f */
[----:B------:R-:W-:Y:S01]  /*1e10*/  UMOV UR5, 0x40000040 ;  /* 0x4000004000057882 */ /* 0x000fe20000000000 */
[----:B------:R-:W-:-:S03]  /*1e20*/  UMOV UR7, 0x40000040 ;  /* 0x4000004000077882 */ /* 0x000fc60000000000 */
[----:B------:R-:W-:Y:S02]  /*1e30*/  UMOV UR4, UR10 ;  /* 0x0000000a00047c82 */ /* 0x000fe40008000000 */
[----:B------:R-:W-:Y:S02]  /*1e40*/  UMOV UR6, UR11 ;  /* 0x0000000b00067c82 */ /* 0x000fe40008000000 */
[----:B------:R-:W-:Y:S01]  /*1e50*/  HGMMA.64x64x16.F32 R24, gdesc[UR4], R24, gsb0 ;  /* 0x00e00000041879f0 */ /* 0x000fe20008000818 */
[----:B------:R-:W-:Y:S02]  /*1e60*/  UIADD3 UR4, UR10, 0x2, URZ ;  /* 0x000000020a047890 */ /* 0x000fe4000fffe03f */
[----:B------:R-:W-:Y:S01]  /*1e70*/  UIADD3 UR6, UR11, 0x2, URZ ;  /* 0x000000020b067890 */ /* 0x000fe2000fffe03f */
[----:B------:R-:W-:Y:S01]  /*1e80*/  UMOV UR5, 0x40000040 ;  /* 0x4000004000057882 */ /* 0x000fe20000000000 */
[----:B------:R-:W-:Y:S01]  /*1e90*/  UMOV UR7, 0x40000040 ;  /* 0x4000004000077882 */ /* 0x000fe20000000000 */
[----:B------:R-:W-:-:S02]  /*1ea0*/  WARPGROUP.DEPBAR.LE gsb0, 0x0 ;  /* 0x00008000000079c5 */ /* 0x000fc40000010000 */
        /* <DEDUP_REMOVED lines=18> */
[----:B------:R-:W-:Y:S01]  /*1fd0*/  BPT.TRAP 0x1 ;  /* 0x000000040000795c */ /* 0x000fe20000300000 */
.L_x_34:
[----:B------:R-:W-:-:S13]  /*1fe0*/  ISETP.NE.AND P1, PT, R57, RZ, PT ;  /* 0x000000ff3900720c */ /* 0x000fda0003f25270 */
[----:B-12---:R-:W-:-:S05]  /*1ff0*/  @P1 LEA R4, R3, UR52, 0x3 ;  /* 0x0000003403041c11 */ /* 0x006fca000f8e18ff */
[----:B------:R-:W-:-:S05]  /*2000*/  @P1 VIADD R5, R4, 0x40 ;  /* 0x0000004004051836 */ /* 0x000fca0000000000 */
[----:B------:R-:W-:-:S04]  /*2010*/  @P1 PRMT R5, R56, 0x654, R5 ;  /* 0x0000065438051816 */ /* 0x000fc80000000005 */
[----:B------:R1:W-:Y:S01]  /*2020*/  @P1 SYNCS.ARRIVE.TRANS64.RED.A1T0 RZ, [R5+URZ], RZ ;  /* 0x000000ff05ff19a7 */ /* 0x0003e2000810043f */
[----:B------:R-:W-:-:S13]  /*2030*/  ISETP.GT.U32.AND P1, PT, R22, 0x1, PT ;  /* 0x000000011600780c */ /* 0x000fda0003f24070 */
[----:B-1----:R-:W-:Y:S05]  /*2040*/  @P1 BRA `(.L_x_35) ;  /* 0x0000000000041947 */ /* 0x002fea0003800000 */
[----:B------:R-:W-:Y:S01]  /*2050*/  BPT.TRAP 0x1 ;  /* 0x000000040000795c */ /* 0x000fe20000300000 */
.L_x_35:
[----:B------:R-:W-:Y:S01]  /*2060*/  UIADD3 UR9, UR9, 0x1, URZ ;  /* 0x0000000109097890 */ /* 0x000fe2000fffe03f */
[C---:B------:R-:W-:Y:S01]  /*2070*/  ISETP.GT.AND P2, PT, R0.reuse, 0x1, PT ;  /* 0x000000010000780c */ /* 0x040fe20003f44270 */
[----:B------:R-:W-:Y:S02]  /*2080*/  VIADD R3, R3, 0x1 ;  /* 0x0000000103037836 */ /* 0x000fe40000000000 */
[----:B------:R-:W-:Y:S01]  /*2090*/  UISETP.NE.AND UP0, UPT, UR9, 0x8, UPT ;  /* 0x000000080900788c */ /* 0x000fe2000bf05270 */
[----:B------:R-:W-:Y:S02]  /*20a0*/  VIADD R0, R0, 0xffffffff ;  /* 0xffffffff00007836 */ /* 0x000fe40000000000 */
[C---:B------:R-:W-:Y:S01]  /*20b0*/  ISETP.NE.AND P1, PT, R3.reuse, 0x8, PT ;  /* 0x000000080300780c */ /* 0x040fe20003f25270 */
[----:B------:R-:W-:Y:S02]  /*20c0*/  USEL UR4, URZ, 0x1, UP0 ;  /* 0x000000013f047887 */ /* 0x000fe40008000000 */
[----:B------:R-:W-:Y:S01]  /*20d0*/  USEL UR9, UR9, URZ, UP0 ;  /* 0x0000003f09097287 */ /* 0x000fe20008000000 */
[----:B------:R-:W-:-:S03]  /*20e0*/  SEL R3, R3, RZ, P1 ;  /* 0x000000ff03037207 */ /* 0x000fc60000800000 */
[----:B------:R-:W-:Y:S01]  /*20f0*/  LOP3.LUT R6, R6, UR4, RZ, 0x3c, !PT ;  /* 0x0000000406067c12 */ /* 0x000fe2000f8e3cff */
[----:B------:R-:W-:Y:S07]  /*2100*/  @P2 BRA `(.L_x_36) ;  /* 0xfffffffc000c2947 */ /* 0x000fee000383ffff */
.L_x_29:
[----:B------:R-:W4:Y:S02]  /*2110*/  LDC R0, c[0x0][0x28c] ;  /* 0x0000a300ff007b82 */ /* 0x000f240000000800 */
[----:B----4-:R-:W-:-:S13]  /*2120*/  ISETP.GE.AND P1, PT, R0, 0x1, PT ;  /* 0x000000010000780c */ /* 0x010fda0003f26270 */
[----:B------:R-:W-:Y:S05]  /*2130*/  @!P1 BRA `(.L_x_37) ;  /* 0x0000000000389947 */ /* 0x000fea0003800000 */
[----:B------:R-:W-:Y:S05]  /*2140*/  @!P0 BRA `(.L_x_38) ;  /* 0x0000000000048947 */ /* 0x000fea0003800000 */
[----:B------:R-:W-:Y:S01]  /*2150*/  BPT.TRAP 0x1 ;  /* 0x000000040000795c */ /* 0x000fe20000300000 */
.L_x_38:
[----:B------:R-:W-:Y:S01]  /*2160*/  ISETP.NE.AND P0, PT, R57, RZ, PT ;  /* 0x000000ff3900720c */ /* 0x000fe20003f05270 */
[----:B-12---:R-:W-:-:S12]  /*2170*/  IMAD.U32 R3, RZ, RZ, UR52 ;  /* 0x00000034ff037e24 */ /* 0x006fd8000f8e00ff */
[----:B------:R-:W-:-:S04]  /*2180*/  @P0 VIMNMX R0, R61, 0x1, PT ;  /* 0x000000013d000848 */ /* 0x000fc80003fe0100 */
[----:B------:R-:W-:-:S05]  /*2190*/  @P0 IADD3 R0, R61, UR48, -R0 ;  /* 0x000000303d000c10 */ /* 0x000fca000fffe800 */
[----:B------:R-:W-:-:S05]  /*21a0*/  @P0 IMAD.SHL.U32 R0, R0, 0x8, RZ ;  /* 0x0000000800000824 */ /* 0x000fca00078e00ff */
[----:B------:R-:W-:-:S04]  /*21b0*/  @P0 LOP3.LUT R0, R0, 0x38, RZ, 0xc0, !PT ;  /* 0x0000003800000812 */ /* 0x000fc800078ec0ff */
[----:B------:R-:W-:-:S04]  /*21c0*/  @P0 IADD3 R3, R3, 0x40, R0 ;  /* 0x0000004003030810 */ /* 0x000fc80007ffe000 */
[----:B------:R-:W-:-:S04]  /*21d0*/  @P0 PRMT R3, R56, 0x654, R3 ;  /* 0x0000065438030816 */ /* 0x000fc80000000003 */
[----:B------:R4:W-:Y:S01]  /*21e0*/  @P0 SYNCS.ARRIVE.TRANS64.RED.A1T0 RZ, [R3+URZ], RZ ;  /* 0x000000ff03ff09a7 */ /* 0x0009e2000810043f */
[----:B------:R-:W-:-:S13]  /*21f0*/  ISETP.GT.U32.AND P0, PT, R22, 0x1, PT ;  /* 0x000000011600780c */ /* 0x000fda0003f04070 */
[----:B----4-:R-:W-:Y:S05]  /*2200*/  @P0 BRA `(.L_x_37) ;  /* 0x0000000000040947 */ /* 0x010fea0003800000 */
[----:B------:R-:W-:Y:S01]  /*2210*/  BPT.TRAP 0x1 ;  /* 0x000000040000795c */ /* 0x000fe20000300000 */
.L_x_37:
[----:B------:R-:W-:Y:S01]  /*2220*/  UIADD3 UR4, UR52, 0x200, URZ ;  /* 0x0000020034047890 */ /* 0x000fe2000fffe03f */
[----:B------:R-:W-:Y:S02]  /*2230*/  R2UR UR46, R23 ;  /* 0x00000000172e72ca */ /* 0x000fe400000e0000 */
[----:B------:R-:W-:Y:S01]  /*2240*/  R2UR UR45, R64 ;  /* 0x00000000402d72ca */ /* 0x000fe200000e0000 */
[----:B------:R-:W-:-:S06]  /*2250*/  ULOP3.LUT UP0, URZ, UR4, 0x1bf, URZ, 0xc0, !UPT ;  /* 0x000001bf043f7892 */ /* 0x000fcc000f80c03f */
[----:B------:R-:W-:-:S04]  /*2260*/  PLOP3.LUT P0, PT, PT, PT, UP0, 0x80, 0x0 ;  /* 0x000000000000781c */ /* 0x000fc80003f0f008 */
[----:B------:R-:W-:Y:S02]  /*2270*/  USHF.L.U32 UR46, UR46, 0x7, URZ ;  /* 0x000000072e2e7899 */ /* 0x000fe4000800063f */
[----:B------:R-:W-:-:S07]  /*2280*/  USHF.L.U32 UR45, UR45, 0x6, URZ ;  /* 0x000000062d2d7899 */ /* 0x000fce000800063f */
[----:B------:R-:W-:Y:S05]  /*2290*/  @!P0 BRA `(.L_x_39) ;  /* 0x00000000007c8947 */ /* 0x000fea0003800000 */
[----:B------:R-:W-:Y:S01]  /*22a0*/  MOV R23, 0x0 ;  /* 0x0000000000177802 */ /* 0x000fe20000000f00 */
[----:B------:R-:W-:Y:S01]  /*22b0*/  ULDC.64 UR4, c[0x4][0x80] ;  /* 0x0100200000047ab9 */ /* 0x000fe20000000a00 */
[----:B------:R-:W-:Y:S01]  /*22c0*/  ULDC.64 UR6, c[0x4][0x10] ;  /* 0x0100040000067ab9 */ /* 0x000fe20000000a00 */
[----:B-12---:R-:W-:Y:S01]  /*22d0*/  IMAD.U32 R4, RZ, RZ, UR4 ;  /* 0x00000004ff047e24 */ /* 0x006fe2000f8e00ff */
        /* <DEDUP_REMOVED lines=12> */
.L_x_40:
[----:B------:R1:W2:Y:S01]  /*23a0*/  LDC.64 R14, c[0x4][R23] ;  /* 0x01000000170e7b82 */ /* 0x0002a20000000a00 */
[----:B------:R-:W-:Y:S01]  /*23b0*/  ULDC.64 UR4, c[0x4][0x80] ;  /* 0x0100200000047ab9 */ /* 0x000fe20000000a00 */
[----:B------:R-:W-:Y:S01]  /*23c0*/  ULDC.64 UR6, c[0x4][0x10] ;  /* 0x0100040000067ab9 */ /* 0x000fe20000000a00 */
[----:B------:R-:W-:Y:S02]  /*23d0*/  IMAD.U32 R4, RZ, RZ, UR4 ;  /* 0x00000004ff047e24 */ /* 0x000fe4000f8e00ff */
        /* <DEDUP_REMOVED lines=10> */
[----:B--2---:R-:W-:Y:S05]  /*2480*/  CALL.ABS.NOINC R14 ;  /* 0x000000000e007343 */ /* 0x004fea0003c00000 */
.L_x_39:
[----:B------:R-:W-:Y:S02]  /*2490*/  ULDC.64 UR4, c[0x0][0x590] ;  /* 0x0001640000047ab9 */ /* 0x000fe40000000a00 */
[----:B------:R-:W-:Y:S02]  /*24a0*/  IMAD.U32 R80, RZ, RZ, UR4 ;  /* 0x00000004ff507e24 */ /* 0x000fe4000f8e00ff */
[----:B------:R-:W-:-:S03]  /*24b0*/  IMAD.U32 R82, RZ, RZ, UR5 ;  /* 0x00000005ff527e24 */ /* 0x000fc6000f8e00ff */
[----:B------:R-:W-:-:S04]  /*24c0*/  ISETP.NE.U32.AND P2, PT, R80, RZ, PT ;  /* 0x000000ff5000720c */ /* 0x000fc80003f45070 */
[----:B------:R-:W-:-:S13]  /*24d0*/  ISETP.NE.AND.EX P2, PT, R82, RZ, PT, P2 ;  /* 0x000000ff5200720c */ /* 0x000fda0003f45320 */
[----:B------:R-:W-:Y:S05]  /*24e0*/  @!P2 BRA `(.L_x_41) ;  /* 0x000000000034a947 */ /* 0x000fea0003800000 */
[----:B------:R-:W-:Y:S02]  /*24f0*/  ULDC.64 UR4, c[0x0][0x588] ;  /* 0x0001620000047ab9 */ /* 0x000fe40000000a00 */
[----:B------:R-:W-:-:S04]  /*2500*/  ISETP.NE.U32.AND P0, PT, RZ, UR4, PT ;  /* 0x00000004ff007c0c */ /* 0x000fc8000bf05070 */
[----:B------:R-:W-:-:S13]  /*2510*/  ISETP.NE.AND.EX P0, PT, RZ, UR5, PT, P0 ;  /* 0x00000005ff007c0c */ /* 0x000fda000bf05300 */
[----:B------:R-:W-:Y:S05]  /*2520*/  @!P0 BRA `(.L_x_42) ;  /* 0x0000000000188947 */ /* 0x000fea0003800000 */
[----:B-12---:R-:W1:Y:S01]  /*2530*/  LDC.64 R4, c[0x0][0x588] ;  /* 0x00016200ff047b82 */ /* 0x006e620000000a00 */
[----:B------:R-:W-:-:S04]  /*2540*/  IMAD R3, R80, UR47, RZ ;  /* 0x0000002f50037c24 */ /* 0x000fc8000f8e02ff */
[----:B-1----:R-:W-:-:S05]  /*2550*/  IMAD.WIDE R4, R3, 0x4, R4 ;  /* 0x0000000403047825 */ /* 0x002fca00078e0204 */
[----:B-----5:R4:W5:Y:S01]  /*2560*/  LDG.E R59, desc[UR38][R4.64] ;  /* 0x00000026043b7981 */ /* 0x020962000c1e1900 */
[----:B------:R-:W-:Y:S01]  /*2570*/  IMAD.MOV.U32 R58, RZ, RZ, 0x1 ;  /* 0x00000001ff3a7424 */ /* 0x000fe200078e00ff */
[----:B------:R-:W-:Y:S06]  /*2580*/  BRA `(.L_x_41) ;  /* 0x00000000000c7947 */ /* 0x000fec0003800000 */
.L_x_42:
[----:B------:R-:W-:Y:S01]  /*2590*/  ULDC UR4, c[0x0][0x580] ;  /* 0x0001600000047ab9 */ /* 0x000fe20000000800 */
[----:B------:R-:W-:Y:S02]  /*25a0*/  IMAD.MOV.U32 R58, RZ, RZ, 0x1 ;  /* 0x00000001ff3a7424 */ /* 0x000fe400078e00ff */
[----:B-----5:R-:W-:-:S07]  /*25b0*/  IMAD.U32 R59, RZ, RZ, UR4 ;  /* 0x00000004ff3b7e24 */ /* 0x020fce000f8e00ff */
.L_x_41:
[----:B-12-4-:R-:W1:Y:S02]  /*25c0*/  LDC.64 R4, c[0x0][0x5b0] ;  /* 0x00016c00ff047b82 */ /* 0x016e640000000a00 */
[----:B-1----:R-:W-:-:S04]  /*25d0*/  ISETP.NE.U32.AND P0, PT, R4, RZ, PT ;  /* 0x000000ff0400720c */ /* 0x002fc80003f05070 */
[----:B------:R-:W-:-:S13]  /*25e0*/  ISETP.NE.AND.EX P0, PT, R5, RZ, PT, P0 ;  /* 0x000000ff0500720c */ /* 0x000fda0003f05300 */
[----:B------:R-:W-:Y:S05]  /*25f0*/  @!P0 BRA `(.L_x_43) ;  /* 0x00000000002c8947 */ /* 0x000fea0003800000 */
[----:B------:R-:W-:Y:S02]  /*2600*/  ULDC.64 UR4, c[0x0][0x5a8] ;  /* 0x00016a0000047ab9 */ /* 0x000fe40000000a00 */
[----:B------:R-:W-:-:S04]  /*2610*/  ISETP.NE.U32.AND P0, PT, RZ, UR4, PT ;  /* 0x00000004ff007c0c */ /* 0x000fc8000bf05070 */
[----:B------:R-:W-:-:S13]  /*2620*/  ISETP.NE.AND.EX P0, PT, RZ, UR5, PT, P0 ;  /* 0x00000005ff007c0c */ /* 0x000fda000bf05300 */
[----:B------:R-:W-:Y:S05]  /*2630*/  @!P0 BRA `(.L_x_44) ;  /* 0x0000000000148947 */ /* 0x000fea0003800000 */
[----:B---3-5:R-:W1:Y:S01]  /*2640*/  LDC.64 R62, c[0x0][0x5a8] ;  /* 0x00016a00ff3e7b82 */ /* 0x028e620000000a00 */
[----:B------:R-:W-:-:S04]  /*2650*/  IMAD R3, R4, UR47, RZ ;  /* 0x0000002f04037c24 */ /* 0x000fc8000f8e02ff */
[----:B-1----:R-:W-:-:S06]  /*2660*/  IMAD.WIDE R62, R3, 0x4, R62 ;  /* 0x00000004033e7825 */ /* 0x002fcc00078e023e */
[----:B------:R1:W5:Y:S01]  /*2670*/  LDG.E R62, desc[UR38][R62.64] ;  /* 0x000000263e3e7981 */ /* 0x000362000c1e1900 */
[----:B------:R-:W-:Y:S05]  /*2680*/  BRA `(.L_x_43) ;  /* 0x0000000000087947 */ /* 0x000fea0003800000 */
.L_x_44:
[----:B------:R-:W-:Y:S02]  /*2690*/  ULDC UR4, c[0x0][0x5a0] ;  /* 0x0001680000047ab9 */ /* 0x000fe40000000800 */
[----:B-----5:R-:W-:-:S07]  /*26a0*/  IMAD.U32 R62, RZ, RZ, UR4 ;  /* 0x00000004ff3e7e24 */ /* 0x020fce000f8e00ff */
.L_x_43:
[----:B------:R-:W-:Y:S01]  /*26b0*/  ULDC.64 UR4, c[0x0][0x588] ;  /* 0x0001620000047ab9 */ /* 0x000fe20000000a00 */
[----:B------:R-:W-:Y:S01]  /*26c0*/  ISETP.NE.U32.AND P1, PT, R80, RZ, PT ;  /* 0x000000ff5000720c */ /* 0x000fe20003f25070 */
[----:B------:R-:W-:Y:S02]  /*26d0*/  UISETP.NE.U32.AND UP0, UPT, UR4, URZ, UPT ;  /* 0x0000003f0400728c */ /* 0x000fe4000bf05070 */
[----:B------:R-:W-:Y:S02]  /*26e0*/  ISETP.NE.U32.AND P3, PT, RZ, UR4, PT ;  /* 0x00000004ff007c0c */ /* 0x000fe4000bf65070 */
[----:B------:R-:W-:Y:S01]  /*26f0*/  ISETP.NE.AND.EX P5, PT, R82, RZ, PT, P1 ;  /* 0x000000ff5200720c */ /* 0x000fe20003fa5310 */
[----:B------:R-:W-:Y:S02]  /*2700*/  UISETP.NE.AND.EX UP0, UPT, UR5, URZ, UPT, UP0 ;  /* 0x0000003f0500728c */ /* 0x000fe4000bf05300 */
[----:B------:R-:W-:Y:S02]  /*2710*/  ISETP.NE.AND.EX P3, PT, RZ, UR5, PT, P3 ;  /* 0x00000005ff007c0c */ /* 0x000fe4000bf65330 */
[----:B------:R-:W-:-:S02]  /*2720*/  PLOP3.LUT P0, PT, PT, PT, PT, 0x8, 0x0 ;  /* 0x000000000000781c */ /* 0x000fc40003f0e170 */
[----:B------:R-:W-:-:S04]  /*2730*/  PLOP3.LUT P4, PT, PT, PT, UP0, 0x80, 0x0 ;  /* 0x000000000000781c */ /* 0x000fc80003f8f008 */
[----:B------:R-:W-:-:S05]  /*2740*/  PLOP3.LUT P4, PT, P4, PT, PT, 0x8, 0x0 ;  /* 0x000000000000781c */ /* 0x000fca000278e170 */
[----:B------:R-:W-:Y:S08]  /*2750*/  @P3 BRA P5, `(.L_x_45) ;  /* 0x0000000000243947 */ /* 0x000ff00002800000 */
[----:B------:R-:W-:Y:S04]  /*2760*/  BSSY B0, `(.L_x_45) ;  /* 0x0000008000007945 */ /* 0x000fe80003800000 */
[----:B------:R-:W-:Y:S05]  /*2770*/  @!P2 BRA `(.L_x_46) ;  /* 0x000000000014a947 */ /* 0x000fea0003800000 */
[----:B------:R-:W-:Y:S02]  /*2780*/  LOP3.LUT P3, RZ, R58, 0xff, RZ, 0xc0, !PT ;  /* 0x000000ff3aff7812 */ /* 0x000fe4000786c0ff */
[----:B------:R-:W-:-:S11]  /*2790*/  PLOP3.LUT P0, PT, P4, PT, PT, 0x80, 0x0 ;  /* 0x000000000000781c */ /* 0x000fd6000270f070 */
[----:B------:R-:W-:Y:S05]  /*27a0*/  @!P3 BRA `(.L_x_47) ;  /* 0x00000000000cb947 */ /* 0x000fea0003800000 */
[----:B-----5:R-:W-:Y:S01]  /*27b0*/  FSETP.EQ.AND P0, PT, R59, RZ, PT ;  /* 0x000000ff3b00720b */ /* 0x020fe20003f02000 */
[----:B------:R-:W-:-:S12]  /*27c0*/  BRA `(.L_x_47) ;  /* 0x0000000000047947 */ /* 0x000fd80003800000 */
.L_x_46:
[----:B-----5:R-:W-:-:S13]  /*27d0*/  FSETP.EQ.AND P0, PT, R59, RZ, PT ;  /* 0x000000ff3b00720b */ /* 0x020fda0003f02000 */
.L_x_47:
[----:B------:R-:W-:Y:S05]  /*27e0*/  BSYNC B0 ;  /* 0x0000000000007941 */ /* 0x000fea0003800000 */
.L_x_45:
[----:B------:R-:W-:Y:S04]  /*27f0*/  BSSY B0, `(.L_x_48) ;  /* 0x0000007000007945 */ /* 0x000fe80003800000 */
[----:B------:R-:W-:Y:S05]  /*2800*/  @!P2 BRA `(.L_x_49) ;  /* 0x000000000010a947 */ /* 0x000fea0003800000 */
[----:B------:R-:W-:-:S13]  /*2810*/  LOP3.LUT P2, RZ, R58, 0xff, RZ, 0xc0, !PT ;  /* 0x000000ff3aff7812 */ /* 0x000fda000784c0ff */
[----:B------:R-:W-:Y:S05]  /*2820*/  @!P2 BRA `(.L_x_50) ;  /* 0x00000000000ca947 */ /* 0x000fea0003800000 */
[----:B-----5:R-:W-:Y:S01]  /*2830*/  FSETP.EQ.AND P4, PT, R59, RZ, PT ;  /* 0x000000ff3b00720b */ /* 0x020fe20003f82000 */
[----:B------:R-:W-:-:S12]  /*2840*/  BRA `(.L_x_50) ;  /* 0x0000000000047947 */ /* 0x000fd80003800000 */
.L_x_49:
[----:B-----5:R-:W-:-:S13]  /*2850*/  FSETP.EQ.AND P4, PT, R59, RZ, PT ;  /* 0x000000ff3b00720b */ /* 0x020fda0003f82000 */
.L_x_50:
[----:B------:R-:W-:Y:S05]  /*2860*/  BSYNC B0 ;  /* 0x0000000000007941 */ /* 0x000fea0003800000 */
.L_x_48:
[----:B------:R-:W-:Y:S01]  /*2870*/  ULOP3.LUT UR4, UR50, 0x1, URZ, 0x3c, !UPT ;  /* 0x0000000132047892 */ /* 0x000fe2000f8e3c3f */
[----:B------:R-:W-:Y:S01]  /*2880*/  BSSY B0, `(.L_x_51) ;  /* 0x0000030000007945 */ /* 0x000fe20003800000 */
[----:B------:R-:W-:Y:S01]  /*2890*/  IMAD.U32 R23, RZ, RZ, UR49 ;  /* 0x00000031ff177e24 */ /* 0x000fe2000f8e00ff */
[----:B------:R-:W-:Y:S02]  /*28a0*/  CS2R R6, SRZ ;  /* 0x0000000000067805 */ /* 0x000fe4000001ff00 */
[----:B------:R-:W-:Y:S02]  /*28b0*/  CS2R R4, SRZ ;  /* 0x0000000000047805 */ /* 0x000fe4000001ff00 */
[----:B------:R-:W-:Y:S01]  /*28c0*/  CS2R R10, SRZ ;  /* 0x00000000000a7805 */ /* 0x000fe2000001ff00 */
[----:B------:R-:W-:Y:S01]  /*28d0*/  IMAD.U32 R14, RZ, RZ, UR4 ;  /* 0x00000004ff0e7e24 */ /* 0x000fe2000f8e00ff */
[----:B------:R-:W-:Y:S01]  /*28e0*/  CS2R R8, SRZ ;  /* 0x0000000000087805 */ /* 0x000fe2000001ff00 */
[----:B------:R-:W-:Y:S06]  /*28f0*/  @P0 BRA `(.L_x_52) ;  /* 0x0000000000a00947 */ /* 0x000fec0003800000 */
[----:B------:R-:W-:-:S13]  /*2900*/  ISETP.NE.AND P2, PT, R77, 0x3, PT ;  /* 0x000000034d00780c */ /* 0x000fda0003f45270 */
[----:B------:R-:W-:Y:S05]  /*2910*/  @!P2 BRA `(.L_x_53) ;  /* 0x000000000004a947 */ /* 0x000fea0003800000 */
[----:B------:R-:W-:Y:S01]  /*2920*/  BPT.TRAP 0x1 ;  /* 0x000000040000795c */ /* 0x000fe20000300000 */
.L_x_53:
[----:B------:R-:W-:Y:S01]  /*2930*/  IMAD.U32 R3, RZ, RZ, UR49 ;  /* 0x00000031ff037e24 */ /* 0x000fe2000f8e00ff */
[----:B------:R-:W-:Y:S02]  /*2940*/  SHF.L.U32 R0, R14, 0x1f, RZ ;  /* 0x0000001f0e007819 */ /* 0x000fe400000006ff */
[----:B------:R-:W-:Y:S02]  /*2950*/  CS2R R6, SRZ ;  /* 0x0000000000067805 */ /* 0x000fe4000001ff00 */
[----:B------:R-:W-:-:S04]  /*2960*/  LEA R3, R3, UR52, 0x3 ;  /* 0x0000003403037c11 */ /* 0x000fc8000f8e18ff */
[----:B------:R-:W2:Y:S02]  /*2970*/  SYNCS.PHASECHK.TRANS64.TRYWAIT P2, [R3+URZ+0x80], R0 ;  /* 0x00008000030075a7 */ /* 0x000ea4000804017f */
[----:B--2---:R-:W-:Y:S05]  /*2980*/  @!P2 BRA `(.L_x_54) ;  /* 0x0000007400b0a947 */ /* 0x004fea0003800000 */
.L_x_140:
[----:B------:R-:W-:Y:S02]  /*2990*/  CS2R R4, SRZ ;  /* 0x0000000000047805 */ /* 0x000fe4000001ff00 */
[----:B------:R-:W-:Y:S02]  /*29a0*/  CS2R R10, SRZ ;  /* 0x00000000000a7805 */ /* 0x000fe4000001ff00 */
[----:B------:R-:W-:Y:S01]  /*29b0*/  CS2R R8, SRZ ;  /* 0x0000000000087805 */ /* 0x000fe2000001ff00 */
[----:B------:R-:W-:Y:S06]  /*29c0*/  @P4 BRA `(.L_x_55) ;  /* 0x0000000000544947 */ /* 0x000fec0003800000 */
[C---:B--2---:R-:W-:Y:S01]  /*29d0*/  IMAD.SHL.U32 R0, R18.reuse, 0x10, RZ ;  /* 0x0000001012007824 */ /* 0x044fe200078e00ff */
[----:B------:R-:W-:Y:S01]  /*29e0*/  SHF.R.U32.HI R5, RZ, 0x1, R18 ;  /* 0x00000001ff057819 */ /* 0x000fe20000011612 */
[C---:B------:R-:W-:Y:S01]  /*29f0*/  IMAD.SHL.U32 R3, R18.reuse, 0x20, RZ ;  /* 0x0000002012037824 */ /* 0x040fe200078e00ff */
[C---:B------:R-:W-:Y:S01]  /*2a00*/  LOP3.LUT P2, RZ, R18.reuse, 0x4, RZ, 0xc0, !PT ;  /* 0x0000000412ff7812 */ /* 0x040fe2000784c0ff */
[----:B------:R-:W-:Y:S01]  /*2a10*/  IMAD.SHL.U32 R7, R18, 0x4, RZ ;  /* 0x0000000412077824 */ /* 0x000fe200078e00ff */
[----:B------:R-:W-:Y:S01]  /*2a20*/  LOP3.LUT R0, R0, 0xe00, RZ, 0xc0, !PT ;  /* 0x00000e0000007812 */ /* 0x000fe200078ec0ff */
[----:B------:R-:W-:Y:S05]  /*2a30*/  WARPSYNC.ALL ;  /* 0x0000000000007948 */ /* 0x000fea0003800000 */
[----:B------:R-:W-:-:S02]  /*2a40*/  LOP3.LUT R4, R3, 0xc0, RZ, 0xc0, !PT ;  /* 0x000000c003047812 */ /* 0x000fc400078ec0ff */
[----:B------:R-:W-:Y:S02]  /*2a50*/  LOP3.LUT R0, R0, 0x20, R3, 0xf8, !PT ;  /* 0x0000002000007812 */ /* 0x000fe400078ef803 */
[----:B------:R-:W-:Y:S02]  /*2a60*/  LOP3.LUT R4, R4, 0x8, R5, 0xf8, !PT ;  /* 0x0000000804047812 */ /* 0x000fe400078ef805 */
[----:B------:R-:W-:Y:S01]  /*2a70*/  LOP3.LUT R0, R0, 0x100, R3, 0xf8, !PT ;  /* 0x0000010000007812 */ /* 0x000fe200078ef803 */
[----:B------:R-:W-:Y:S01]  /*2a80*/  IMAD.U32 R3, RZ, RZ, UR49 ;  /* 0x00000031ff037e24 */ /* 0x000fe2000f8e00ff */
[----:B------:R-:W-:-:S04]  /*2a90*/  LOP3.LUT R7, R4, 0x18, R7, 0x78, !PT ;  /* 0x0000001804077812 */ /* 0x000fc800078e7807 */
[----:B------:R-:W-:-:S05]  /*2aa0*/  LOP3.LUT R0, R0, R7, RZ, 0xfc, !PT ;  /* 0x0000000700007212 */ /* 0x000fca00078efcff */
[----:B------:R-:W-:-:S05]  /*2ab0*/  IMAD R0, R3, 0x1000, R0 ;  /* 0x0000100003007824 */ /* 0x000fca00078e0200 */
[----:B------:R-:W-:-:S05]  /*2ac0*/  LEA R0, R0, UR52, 0x1 ;  /* 0x0000003400007c11 */ /* 0x000fca000f8e08ff */
[C---:B------:R-:W-:Y:S01]  /*2ad0*/  VIADD R3, R0.reuse, 0x200 ;  /* 0x0000020000037836 */ /* 0x040fe20000000000 */
[----:B------:R4:W2:Y:S01]  /*2ae0*/  LDSM.16.M88.4 R8, [R0+0x200] ;  /* 0x000200000008783b */ /* 0x0008a20000000200 */
[----:B------:R-:W-:Y:S02]  /*2af0*/  VIADD R4, R0, 0x220 ;  /* 0x0000022000047836 */ /* 0x000fe40000000000 */
[----:B------:R-:W-:-:S06]  /*2b00*/  @P2 VIADD R4, R3, 0xffffffe0 ;  /* 0xffffffe003042836 */ /* 0x000fcc0000000000 */
[----:B----4-:R-:W1:Y:S02]  /*2b10*/  LDSM.16.M88.4 R4, [R4] ;  /* 0x000000000404783b */ /* 0x010e640000000200 */
.L_x_55:
[----:B------:R-:W-:-:S04]  /*2b20*/  UIADD3 UR4, UR49, 0x1, URZ ;  /* 0x0000000131047890 */ /* 0x000fc8000fffe03f */
[----:B------:R-:W-:-:S04]  /*2b30*/  UISETP.NE.AND UP0, UPT, UR4, 0x3, UPT ;  /* 0x000000030400788c */ /* 0x000fc8000bf05270 */
[----:B------:R-:W-:Y:S02]  /*2b40*/  USEL UR5, URZ, 0x1, UP0 ;  /* 0x000000013f057887 */ /* 0x000fe40008000000 */
[----:B------:R-:W-:-:S04]  /*2b50*/  USEL UR4, UR4, URZ, UP0 ;  /* 0x0000003f04047287 */ /* 0x000fc80008000000 */
[----:B------:R-:W-:Y:S02]  /*2b60*/  LOP3.LUT R14, R14, UR5, RZ, 0x3c, !PT ;  /* 0x000000050e0e7c12 */ /* 0x000fe4000f8e3cff */
[----:B------:R-:W-:-:S07]  /*2b70*/  IMAD.U32 R23, RZ, RZ, UR4 ;  /* 0x00000004ff177e24 */ /* 0x000fce000f8e00ff */
.L_x_52:
[----:B------:R-:W-:Y:S05]  /*2b80*/  BSYNC B0 ;  /* 0x0000000000007941 */ /* 0x000fea0003800000 */
.L_x_51:
[----:B--2---:R-:W-:Y:S02]  /*2b90*/  HADD2.F32 R0, -RZ, R9.H0_H0 ;  /* 0x20000009ff007230 */ /* 0x004fe40000004100 */
[C---:B-----5:R-:W-:Y:S01]  /*2ba0*/  FMUL R26, R62.reuse, R26 ;  /* 0x0000001a3e1a7220 */ /* 0x060fe20000400000 */
[----:B------:R-:W-:Y:S02]  /*2bb0*/  IMAD.MOV.U32 R3, RZ, RZ, 0x3aae005b ;  /* 0x3aae005bff037424 */ /* 0x000fe400078e00ff */
[C---:B------:R-:W-:Y:S01]  /*2bc0*/  FMUL R68, R62.reuse, R27 ;  /* 0x0000001b3e447220 */ /* 0x040fe20000400000 */
[----:B------:R-:W-:Y:S02]  /*2bd0*/  IMAD.MOV.U32 R12, RZ, RZ, 0x3c09919f ;  /* 0x3c09919fff0c7424 */ /* 0x000fe400078e00ff */
[----:B------:R-:W-:Y:S01]  /*2be0*/  FFMA R26, R59, R0, R26 ;  /* 0x000000003b1a7223 */ /* 0x000fe2000000001a */
[----:B------:R-:W-:Y:S02]  /*2bf0*/  IMAD.MOV.U32 R0, RZ, RZ, 0x38eb4c3a ;  /* 0x38eb4c3aff007424 */ /* 0x000fe400078e00ff */
[----:B------:R-:W-:Y:S01]  /*2c00*/  FMUL R29, R62, R29 ;  /* 0x0000001d3e1d7220 */ /* 0x000fe20000400000 */
[----:B------:R-:W-:-:S02]  /*2c10*/  IMAD.MOV.U32 R15, RZ, RZ, 0x3e235519 ;  /* 0x3e235519ff0f7424 */ /* 0x000fc400078e00ff */
[----:B------:R-:W-:Y:S01]  /*2c20*/  FMUL R70, R26, 0.70710676908493041992 ;  /* 0x3f3504f31a467820 */ /* 0x000fe20000400000 */
[C---:B------:R-:W-:Y:S01]  /*2c30*/  FMUL R31, R62.reuse, R31 ;  /* 0x0000001f3e1f7220 */ /* 0x040fe20000400000 */
[----:B------:R-:W-:Y:S01]  /*2c40*/  FMUL R25, R62, R25 ;  /* 0x000000193e197220 */ /* 0x000fe20000400000 */
[----:B------:R-:W-:Y:S01]  /*2c50*/  FMUL R26, R26, 0.5 ;  /* 0x3f0000001a1a7820 */ /* 0x000fe20000400000 */
[C---:B------:R-:W-:Y:S01]  /*2c60*/  FMUL R13, R70.reuse, R70 ;  /* 0x00000046460d7220 */ /* 0x040fe20000400000 */
[C---:B------:R-:W-:Y:S01]  /*2c70*/  FSETP.GE.AND P2, PT, |R70|.reuse, 1.0029599666595458984, PT ;  /* 0x3f8060fe4600780b */ /* 0x040fe20003f46200 */
[----:B------:R-:W-:Y:S05]  /*2c80*/  WARPSYNC.ALL ;  /* 0x0000000000007948 */ /* 0x000fea0003800000 */
[----:B-1-3--:R-:W-:Y:S01]  /*2c90*/  FSEL R63, |R70|, R13, P2 ;  /* 0x0000000d463f7208 */ /* 0x00afe20001000200 */
[----:B------:R-:W-:Y:S01]  /*2ca0*/  IMAD.MOV.U32 R13, RZ, RZ, 0x3d24d99a ;  /* 0x3d24d99aff0d7424 */ /* 0x000fe200078e00ff */
[----:B------:R-:W-:Y:S01]  /*2cb0*/  FSEL R20, R0, 8.4834944573231041431e-05, P2 ;  /* 0x38b1e96a00147808 */ /* 0x000fe20001000000 */
[----:B------:R-:W-:Y:S01]  /*2cc0*/  BSSY B0, `(.L_x_56) ;  /* 0x00001e6000007945 */ /* 0x000fe20003800000 */
[----:B------:R-:W-:-:S02]  /*2cd0*/  FSEL R64, -R3, -0.00082130916416645050049, P2 ;  /* 0xba574d2003407808 */ /* 0x000fc40001000100 */
[----:B------:R-:W-:Y:S02]  /*2ce0*/  FSEL R21, R12, 0.0052134888246655464172, P2 ;  /* 0x3baad5ea0c157808 */ /* 0x000fe40001000000 */
[----:B------:R-:W-:Y:S01]  /*2cf0*/  FSEL R65, -R13, -0.026868773624300956726, P2 ;  /* 0xbcdc1be70d417808 */ /* 0x000fe20001000100 */
[----:B------:R-:W-:Y:S01]  /*2d00*/  FFMA R20, R63, R20, R64 ;  /* 0x000000143f147223 */ /* 0x000fe20000000040 */
[----:B------:R-:W-:Y:S02]  /*2d10*/  FSEL R67, R15, 0.11284004896879196167, P2 ;  /* 0x3de718af0f437808 */ /* 0x000fe40001000000 */
[----:B------:R-:W-:Y:S01]  /*2d20*/  FSEL R66, -|R70|, R70, P2 ;  /* 0x0000004646427208 */ /* 0x000fe20001000300 */
[----:B------:R-:W-:Y:S01]  /*2d30*/  FFMA R64, R63, R20, R21 ;  /* 0x000000143f407223 */ /* 0x000fe20000000015 */
[----:B------:R-:W-:Y:S02]  /*2d40*/  IMAD.MOV.U32 R20, RZ, RZ, 0x3f69b4f9 ;  /* 0x3f69b4f9ff147424 */ /* 0x000fe400078e00ff */
[----:B------:R-:W-:-:S02]  /*2d50*/  IMAD.MOV.U32 R21, RZ, RZ, 0x3f210a14 ;  /* 0x3f210a14ff157424 */ /* 0x000fc400078e00ff */
[----:B------:R-:W-:Y:S01]  /*2d60*/  FFMA R64, R63, R64, R65 ;  /* 0x000000403f407223 */ /* 0x000fe20000000041 */
[----:B------:R-:W-:-:S03]  /*2d70*/  FSEL R65, R20, -0.37612664699554443359, P2 ;  /* 0xbec093ac14417808 */ /* 0x000fc60001000000 */
[----:B------:R-:W-:Y:S01]  /*2d80*/  FFMA R64, R63, R64, R67 ;  /* 0x000000403f407223 */ /* 0x000fe20000000043 */
[----:B------:R-:W-:-:S03]  /*2d90*/  FSEL R67, R21, 0.12837915122509002686, P2 ;  /* 0x3e0375d315437808 */ /* 0x000fc60001000000 */
[C---:B------:R-:W-:Y:S01]  /*2da0*/  FFMA R64, R63.reuse, R64, R65 ;  /* 0x000000403f407223 */ /* 0x040fe20000000041 */
[----:B------:R-:W-:Y:S01]  /*2db0*/  FMUL R65, R62, R28 ;  /* 0x0000001c3e417220 */ /* 0x000fe20000400000 */
[----:B------:R-:W-:Y:S02]  /*2dc0*/  HADD2.F32 R28, -RZ, R9.H1_H1 ;  /* 0x30000009ff1c7230 */ /* 0x000fe40000004100 */
[----:B------:R-:W-:Y:S01]  /*2dd0*/  FFMA R63, R63, R64, R67 ;  /* 0x000000403f3f7223 */ /* 0x000fe20000000043 */
[--C-:B------:R-:W-:Y:S02]  /*2de0*/  HADD2.F32 R64, -RZ, R10.reuse.H0_H0 ;  /* 0x2000000aff407230 */ /* 0x100fe40000004100 */
[----:B------:R-:W-:Y:S01]  /*2df0*/  FFMA R27, R59, R28, R68 ;  /* 0x0000001c3b1b7223 */ /* 0x000fe20000000044 */
[----:B------:R-:W-:Y:S01]  /*2e00*/  FFMA R63, R63, R66, R66 ;  /* 0x000000423f3f7223 */ /* 0x000fe20000000042 */
[----:B------:R-:W-:Y:S02]  /*2e10*/  HADD2.F32 R66, -RZ, R10.H1_H1 ;  /* 0x3000000aff427230 */ /* 0x000fe40000004100 */
[----:B------:R-:W-:Y:S01]  /*2e20*/  FFMA R28, R59, R64, R65 ;  /* 0x000000403b1c7223 */ /* 0x000fe20000000041 */
[C---:B------:R-:W-:Y:S01]  /*2e30*/  FMUL R74, R27.reuse, 0.70710676908493041992 ;  /* 0x3f3504f31b4a7820 */ /* 0x040fe20000400000 */
[----:B------:R-:W1:Y:S01]  /*2e40*/  @P2 MUFU.EX2 R67, R63 ;  /* 0x0000003f00432308 */ /* 0x000e620000000800 */
[----:B------:R-:W-:Y:S01]  /*2e50*/  FMUL R27, R27, 0.5 ;  /* 0x3f0000001b1b7820 */ /* 0x000fe20000400000 */
[----:B------:R-:W-:Y:S01]  /*2e60*/  FMUL R76, R28, 0.70710676908493041992 ;  /* 0x3f3504f31c4c7820 */ /* 0x000fe20000400000 */
[----:B------:R-:W-:Y:S01]  /*2e70*/  FMUL R64, R74, R74 ;  /* 0x0000004a4a407220 */ /* 0x000fe20000400000 */
[----:B------:R-:W-:Y:S01]  /*2e80*/  FFMA R29, R59, R66, R29 ;  /* 0x000000423b1d7223 */ /* 0x000fe2000000001d */
[----:B------:R-:W-:Y:S01]  /*2e90*/  FMUL R28, R28, 0.5 ;  /* 0x3f0000001c1c7820 */ /* 0x000fe20000400000 */
[C---:B------:R-:W-:Y:S01]  /*2ea0*/  FMUL R66, R76.reuse, R76 ;  /* 0x0000004c4c427220 */ /* 0x040fe20000400000 */
[----:B------:R-:W-:Y:S01]  /*2eb0*/  FSETP.GE.AND P3, PT, |R76|, 1.0029599666595458984, PT ;  /* 0x3f8060fe4c00780b */ /* 0x000fe20003f66200 */
[C---:B------:R-:W-:Y:S01]  /*2ec0*/  FMUL R85, R29.reuse, 0.70710676908493041992 ;  /* 0x3f3504f31d557820 */ /* 0x040fe20000400000 */
[----:B------:R-:W-:-:S02]  /*2ed0*/  FMUL R29, R29, 0.5 ;  /* 0x3f0000001d1d7820 */ /* 0x000fc40000400000 */
[----:B------:R-:W-:Y:S01]  /*2ee0*/  FSEL R66, |R76|, R66, P3 ;  /* 0x000000424c427208 */ /* 0x000fe20001800200 */
[----:B------:R-:W-:Y:S01]  /*2ef0*/  FMUL R68, R85, R85 ;  /* 0x0000005555447220 */ /* 0x000fe20000400000 */
[----:B------:R-:W-:Y:S02]  /*2f00*/  FSEL R69, R0, 8.4834944573231041431e-05, P3 ;  /* 0x38b1e96a00457808 */ /* 0x000fe40001800000 */
[----:B------:R-:W-:Y:S01]  /*2f10*/  FSEL R71, -R3, -0.00082130916416645050049, P3 ;  /* 0xba574d2003477808 */ /* 0x000fe20001800100 */
[----:B-1----:R-:W-:Y:S01]  /*2f20*/  @P2 FADD R67, -R67, 1 ;  /* 0x3f80000043432421 */ /* 0x002fe20000000100 */
[----:B------:R-:W-:-:S03]  /*2f30*/  FSETP.GE.AND P5, PT, |R85|, 1.0029599666595458984, PT ;  /* 0x3f8060fe5500780b */ /* 0x000fc60003fa6200 */
[----:B------:R-:W-:Y:S01]  /*2f40*/  FFMA R71, R66, R69, R71 ;  /* 0x0000004542477223 */ /* 0x000fe20000000047 */
[----:B------:R-:W-:Y:S02]  /*2f50*/  FSEL R73, R12, 0.0052134888246655464172, P3 ;  /* 0x3baad5ea0c497808 */ /* 0x000fe40001800000 */
[----:B------:R-:W-:Y:S02]  /*2f60*/  @P2 LOP3.LUT R63, R67, 0x80000000, R70, 0xb8, !PT ;  /* 0x80000000433f2812 */ /* 0x000fe400078eb846 */
[----:B------:R-:W-:Y:S01]  /*2f70*/  FSETP.GE.AND P2, PT, |R74|, 1.0029599666595458984, PT ;  /* 0x3f8060fe4a00780b */ /* 0x000fe20003f46200 */
[----:B------:R-:W-:Y:S01]  /*2f80*/  FFMA R71, R66, R71, R73 ;  /* 0x0000004742477223 */ /* 0x000fe20000000049 */
[----:B------:R-:W-:Y:S01]  /*2f90*/  FSEL R68, |R85|, R68, P5 ;  /* 0x0000004455447208 */ /* 0x000fe20002800200 */
[----:B------:R-:W-:Y:S01]  /*2fa0*/  FADD R63, R63, 1 ;  /* 0x3f8000003f3f7421 */ /* 0x000fe20000000000 */
[----:B------:R-:W-:Y:S02]  /*2fb0*/  FSEL R64, |R74|, R64, P2 ;  /* 0x000000404a407208 */ /* 0x000fe40001000200 */
[----:B------:R-:W-:Y:S01]  /*2fc0*/  FSEL R65, R0, 8.4834944573231041431e-05, P2 ;  /* 0x38b1e96a00417808 */ /* 0x000fe20001000000 */
[----:B------:R-:W-:Y:S01]  /*2fd0*/  FMUL R63, R63, R26 ;  /* 0x0000001a3f3f7220 */ /* 0x000fe20000400000 */
[----:B------:R-:W-:-:S02]  /*2fe0*/  FSEL R67, -R3, -0.00082130916416645050049, P2 ;  /* 0xba574d2003437808 */ /* 0x000fc40001000100 */
[----:B------:R-:W-:Y:S02]  /*2ff0*/  FSEL R79, R0, 8.4834944573231041431e-05, P5 ;  /* 0x38b1e96a004f7808 */ /* 0x000fe40002800000 */
[----:B------:R-:W-:Y:S01]  /*3000*/  FSEL R81, -R3, -0.00082130916416645050049, P5 ;  /* 0xba574d2003517808 */ /* 0x000fe20002800100 */
[----:B------:R-:W-:Y:S01]  /*3010*/  FFMA R65, R64, R65, R67 ;  /* 0x0000004140417223 */ /* 0x000fe20000000043 */
[----:B------:R-:W-:Y:S02]  /*3020*/  FSEL R67, R12, 0.0052134888246655464172, P2 ;  /* 0x3baad5ea0c437808 */ /* 0x000fe40001000000 */
[----:B------:R-:W-:Y:S01]  /*3030*/  FSEL R69, -R13, -0.026868773624300956726, P2 ;  /* 0xbcdc1be70d457808 */ /* 0x000fe20001000100 */
[----:B------:R-:W-:Y:S01]  /*3040*/  FFMA R79, R68, R79, R81 ;  /* 0x0000004f444f7223 */ /* 0x000fe20000000051 */
[----:B------:R-:W-:Y:S01]  /*3050*/  FSEL R83, R12, 0.0052134888246655464172, P5 ;  /* 0x3baad5ea0c537808 */ /* 0x000fe20002800000 */
[----:B------:R-:W-:Y:S01]  /*3060*/  FFMA R65, R64, R65, R67 ;  /* 0x0000004140417223 */ /* 0x000fe20000000043 */
[----:B------:R-:W-:-:S02]  /*3070*/  FSEL R67, R15, 0.11284004896879196167, P2 ;  /* 0x3de718af0f437808 */ /* 0x000fc40001000000 */
[----:B------:R-:W-:Y:S01]  /*3080*/  FSEL R73, -R13, -0.026868773624300956726, P3 ;  /* 0xbcdc1be70d497808 */ /* 0x000fe20001800100 */
[----:B------:R-:W-:Y:S01]  /*3090*/  FFMA R65, R64, R65, R69 ;  /* 0x0000004140417223 */ /* 0x000fe20000000045 */
[----:B------:R-:W-:Y:S01]  /*30a0*/  FSEL R69, R20, -0.37612664699554443359, P2 ;  /* 0xbec093ac14457808 */ /* 0x000fe20001000000 */
[----:B------:R-:W-:Y:S01]  /*30b0*/  FFMA R83, R68, R79, R83 ;  /* 0x0000004f44537223 */ /* 0x000fe20000000053 */
[----:B------:R-:W-:Y:S01]  /*30c0*/  FSEL R79, R15, 0.11284004896879196167, P3 ;  /* 0x3de718af0f4f7808 */ /* 0x000fe20001800000 */
[----:B------:R-:W-:Y:S01]  /*30d0*/  FFMA R65, R64, R65, R67 ;  /* 0x0000004140417223 */ /* 0x000fe20000000043 */
[----:B------:R-:W-:Y:S01]  /*30e0*/  FFMA R71, R66, R71, R73 ;  /* 0x0000004742477223 */ /* 0x000fe20000000049 */
[----:B------:R-:W-:Y:S02]  /*30f0*/  FSEL R67, R21, 0.12837915122509002686, P2 ;  /* 0x3e0375d315437808 */ /* 0x000fe40001000000 */
[----:B------:R-:W-:Y:S01]  /*3100*/  FFMA R65, R64, R65, R69 ;  /* 0x0000004140417223 */ /* 0x000fe20000000045 */
[----:B------:R-:W-:Y:S01]  /*3110*/  FSEL R81, -R13, -0.026868773624300956726, P5 ;  /* 0xbcdc1be70d517808 */ /* 0x000fe20002800100 */
[----:B------:R-:W-:Y:S01]  /*3120*/  FFMA R71, R66, R71, R79 ;  /* 0x0000004742477223 */ /* 0x000fe2000000004f */
[----:B------:R-:W-:Y:S01]  /*3130*/  FSEL R73, R20, -0.37612664699554443359, P3 ;  /* 0xbec093ac14497808 */ /* 0x000fe20001800000 */
[----:B------:R-:W-:Y:S01]  /*3140*/  FFMA R64, R64, R65, R67 ;  /* 0x0000004140407223 */ /* 0x000fe20000000043 */
[----:B------:R-:W-:Y:S01]  /*3150*/  FSEL R79, R15, 0.11284004896879196167, P5 ;  /* 0x3de718af0f4f7808 */ /* 0x000fe20002800000 */
[----:B------:R-:W-:Y:S01]  /*3160*/  FFMA R81, R68, R83, R81 ;  /* 0x0000005344517223 */ /* 0x000fe20000000051 */
[C---:B------:R-:W-:Y:S01]  /*3170*/  FSEL R65, R21.reuse, 0.12837915122509002686, P3 ;  /* 0x3e0375d315417808 */ /* 0x040fe20001800000 */
[----:B------:R-:W-:Y:S01]  /*3180*/  FFMA R71, R66, R71, R73 ;  /* 0x0000004742477223 */ /* 0x000fe20000000049 */
[----:B------:R-:W-:Y:S01]  /*3190*/  FSEL R69, -|R74|, R74, P2 ;  /* 0x0000004a4a457208 */ /* 0x000fe20001000300 */
[----:B------:R-:W-:Y:S01]  /*31a0*/  FFMA R79, R68, R81, R79 ;  /* 0x00000051444f7223 */ /* 0x000fe2000000004f */
[----:B------:R-:W-:Y:S01]  /*31b0*/  FSEL R67, R20, -0.37612664699554443359, P5 ;  /* 0xbec093ac14437808 */ /* 0x000fe20002800000 */
[----:B------:R-:W-:Y:S01]  /*31c0*/  FFMA R65, R66, R71, R65 ;  /* 0x0000004742417223 */ /* 0x000fe20000000041 */
[----:B------:R-:W-:Y:S01]  /*31d0*/  FSEL R66, -|R76|, R76, P3 ;  /* 0x0000004c4c427208 */ /* 0x000fe20001800300 */
[----:B------:R-:W-:Y:S01]  /*31e0*/  FFMA R64, R64, R69, R69 ;  /* 0x0000004540407223 */ /* 0x000fe20000000045 */
[----:B------:R-:W-:Y:S01]  /*31f0*/  FSEL R70, R21, 0.12837915122509002686, P5 ;  /* 0x3e0375d315467808 */ /* 0x000fe20002800000 */
[----:B------:R-:W-:-:S02]  /*3200*/  FFMA R67, R68, R79, R67 ;  /* 0x0000004f44437223 */ /* 0x000fc40000000043 */
[----:B------:R-:W-:Y:S01]  /*3210*/  FFMA R65, R65, R66, R66 ;  /* 0x0000004241417223 */ /* 0x000fe20000000042 */
[----:B------:R-:W-:Y:S01]  /*3220*/  FSEL R66, -|R85|, R85, P5 ;  /* 0x0000005555427208 */ /* 0x000fe20002800300 */
[----:B------:R-:W1:Y:S01]  /*3230*/  @P2 MUFU.EX2 R69, R64 ;  /* 0x0000004000452308 */ /* 0x000e620000000800 */
[----:B------:R-:W-:Y:S01]  /*3240*/  FFMA R67, R68, R67, R70 ;  /* 0x0000004344437223 */ /* 0x000fe20000000046 */
[C---:B------:R-:W-:Y:S01]  /*3250*/  FMUL R70, R62.reuse, R30 ;  /* 0x0000001e3e467220 */ /* 0x040fe20000400000 */
[--C-:B------:R-:W-:Y:S02]  /*3260*/  HADD2.F32 R30, -RZ, R11.reuse.H0_H0 ;  /* 0x2000000bff1e7230 */ /* 0x100fe40000004100 */
[----:B------:R-:W-:Y:S01]  /*3270*/  FFMA R66, R67, R66, R66 ;  /* 0x0000004243427223 */ /* 0x000fe20000000042 */
[----:B------:R-:W-:Y:S01]  /*3280*/  FMUL R67, R62, R32 ;  /* 0x000000203e437220 */ /* 0x000fe20000400000 */
[----:B------:R-:W-:Y:S01]  /*3290*/  HADD2.F32 R32, -RZ, R11.H1_H1 ;  /* 0x3000000bff207230 */ /* 0x000fe20000004100 */
[----:B------:R-:W2:Y:S01]  /*32a0*/  @P3 MUFU.EX2 R71, R65 ;  /* 0x0000004100473308 */ /* 0x000ea20000000800 */
[----:B------:R-:W-:Y:S01]  /*32b0*/  FFMA R30, R59, R30, R70 ;  /* 0x0000001e3b1e7223 */ /* 0x000fe20000000046 */
[----:B------:R-:W-:-:S02]  /*32c0*/  HADD2.F32 R68, -RZ, R4.H0_H0 ;  /* 0x20000004ff447230 */ /* 0x000fc40000004100 */
[C---:B------:R-:W-:Y:S01]  /*32d0*/  FFMA R31, R59.reuse, R32, R31 ;  /* 0x000000203b1f7223 */ /* 0x040fe2000000001f */
[C---:B------:R-:W-:Y:S01]  /*32e0*/  FMUL R88, R30.reuse, 0.70710676908493041992 ;  /* 0x3f3504f31e587820 */ /* 0x040fe20000400000 */
[----:B------:R-:W-:Y:S01]  /*32f0*/  FMUL R30, R30, 0.5 ;  /* 0x3f0000001e1e7820 */ /* 0x000fe20000400000 */
[----:B------:R-:W-:Y:S01]  /*3300*/  FFMA R32, R59, R68, R67 ;  /* 0x000000443b207223 */ /* 0x000fe20000000043 */
[----:B------:R-:W3:Y:S01]  /*3310*/  @P5 MUFU.EX2 R72, R66 ;  /* 0x0000004200485308 */ /* 0x000ee20000000800 */
[----:B-1----:R-:W-:Y:S01]  /*3320*/  @P2 FADD R69, -R69, 1 ;  /* 0x3f80000045452421 */ /* 0x002fe20000000100 */
[----:B------:R-:W-:Y:S01]  /*3330*/  FMUL R81, R31, 0.70710676908493041992 ;  /* 0x3f3504f31f517820 */ /* 0x000fe20000400000 */
[----:B------:R-:W-:Y:S01]  /*3340*/  FMUL R67, R88, R88 ;  /* 0x0000005858437220 */ /* 0x000fe20000400000 */
[C---:B------:R-:W-:Y:S01]  /*3350*/  FMUL R83, R32.reuse, 0.70710676908493041992 ;  /* 0x3f3504f320537820 */ /* 0x040fe20000400000 */
[----:B------:R-:W-:Y:S01]  /*3360*/  FMUL R32, R32, 0.5 ;  /* 0x3f00000020207820 */ /* 0x000fe20000400000 */
[----:B------:R-:W-:Y:S01]  /*3370*/  @P2 LOP3.LUT R64, R69, 0x80000000, R74, 0xb8, !PT ;  /* 0x8000000045402812 */ /* 0x000fe200078eb84a */
[----:B------:R-:W-:Y:S01]  /*3380*/  FMUL R69, R81, R81 ;  /* 0x0000005151457220 */ /* 0x000fe20000400000 */
[----:B------:R-:W-:Y:S01]  /*3390*/  FSETP.GE.AND P2, PT, |R88|, 1.0029599666595458984, PT ;  /* 0x3f8060fe5800780b */ /* 0x000fe20003f46200 */
[----:B--2---:R-:W-:Y:S01]  /*33a0*/  @P3 FADD R71, -R71, 1 ;  /* 0x3f80000047473421 */ /* 0x004fe20000000100 */
[----:B------:R-:W-:Y:S01]  /*33b0*/  FMUL R31, R31, 0.5 ;  /* 0x3f0000001f1f7820 */ /* 0x000fe20000400000 */
[----:B------:R-:W-:Y:S01]  /*33c0*/  FADD R64, R64, 1 ;  /* 0x3f80000040407421 */ /* 0x000fe20000000000 */
[----:B------:R-:W-:-:S02]  /*33d0*/  FSEL R67, |R88|, R67, P2 ;  /* 0x0000004358437208 */ /* 0x000fc40001000200 */
[----:B------:R-:W-:Y:S01]  /*33e0*/  @P3 LOP3.LUT R65, R71, 0x80000000, R76, 0xb8, !PT ;  /* 0x8000000047413812 */ /* 0x000fe200078eb84c */
[----:B------:R-:W-:Y:S01]  /*33f0*/  FMUL R71, R83, R83 ;  /* 0x0000005353477220 */ /* 0x000fe20000400000 */
[----:B------:R-:W-:Y:S01]  /*3400*/  FSETP.GE.AND P3, PT, |R81|, 1.0029599666595458984, PT ;  /* 0x3f8060fe5100780b */ /* 0x000fe20003f66200 */
[----:B---3--:R-:W-:Y:S01]  /*3410*/  @P5 FADD R72, -R72, 1 ;  /* 0x3f80000048485421 */ /* 0x008fe20000000100 */
[----:B------:R-:W-:Y:S01]  /*3420*/  FSEL R68, R0, 8.4834944573231041431e-05, P2 ;  /* 0x38b1e96a00447808 */ /* 0x000fe20001000000 */
[----:B------:R-:W-:Y:S01]  /*3430*/  FADD R65, R65, 1 ;  /* 0x3f80000041417421 */ /* 0x000fe20000000000 */
[----:B------:R-:W-:Y:S01]  /*3440*/  FSEL R70, -R3, -0.00082130916416645050049, P2 ;  /* 0xba574d2003467808 */ /* 0x000fe20001000100 */
[----:B------:R-:W-:Y:S01]  /*3450*/  FMUL R64, R64, R27 ;  /* 0x0000001b40407220 */ /* 0x000fe20000400000 */
[----:B------:R-:W-:Y:S01]  /*3460*/  @P5 LOP3.LUT R66, R72, 0x80000000, R85, 0xb8, !PT ;  /* 0x8000000048425812 */ /* 0x000fe200078eb855 */
[----:B------:R-:W-:Y:S01]  /*3470*/  FMUL R65, R65, R28 ;  /* 0x0000001c41417220 */ /* 0x000fe20000400000 */
[----:B------:R-:W-:Y:S01]  /*3480*/  FSEL R69, |R81|, R69, P3 ;  /* 0x0000004551457208 */ /* 0x000fe20001800200 */
[----:B------:R-:W-:Y:S01]  /*3490*/  FFMA R68, R67, R68, R70 ;  /* 0x0000004443447223 */ /* 0x000fe20000000046 */
[----:B------:R-:W-:Y:S01]  /*34a0*/  FSEL R72, R0, 8.4834944573231041431e-05, P3 ;  /* 0x38b1e96a00487808 */ /* 0x000fe20001800000 */
[----:B------:R-:W-:Y:S01]  /*34b0*/  FADD R66, R66, 1 ;  /* 0x3f80000042427421 */ /* 0x000fe20000000000 */
[----:B------:R-:W-:-:S02]  /*34c0*/  FSEL R74, -R3, -0.00082130916416645050049, P3 ;  /* 0xba574d20034a7808 */ /* 0x000fc40001800100 */
[----:B------:R-:W-:Y:S01]  /*34d0*/  FSETP.GE.AND P5, PT, |R83|, 1.0029599666595458984, PT ;  /* 0x3f8060fe5300780b */ /* 0x000fe20003fa6200 */
[----:B------:R-:W-:Y:S01]  /*34e0*/  FMUL R66, R66, R29 ;  /* 0x0000001d42427220 */ /* 0x000fe20000400000 */
[----:B------:R-:W-:Y:S01]  /*34f0*/  FSEL R70, R12, 0.0052134888246655464172, P2 ;  /* 0x3baad5ea0c467808 */ /* 0x000fe20001000000 */
[----:B------:R-:W-:Y:S01]  /*3500*/  FFMA R74, R69, R72, R74 ;  /* 0x00000048454a7223 */ /* 0x000fe2000000004a */
[----:B------:R-:W-:Y:S02]  /*3510*/  FSEL R71, |R83|, R71, P5 ;  /* 0x0000004753477208 */ /* 0x000fe40002800200 */
[----:B------:R-:W-:Y:S01]  /*3520*/  FSEL R78, R0, 8.4834944573231041431e-05, P5 ;  /* 0x38b1e96a004e7808 */ /* 0x000fe20002800000 */
[----:B------:R-:W-:Y:S01]  /*3530*/  FFMA R68, R67, R68, R70 ;  /* 0x0000004443447223 */ /* 0x000fe20000000046 */
[----:B------:R-:W-:Y:S02]  /*3540*/  FSEL R84, -R3, -0.00082130916416645050049, P5 ;  /* 0xba574d2003547808 */ /* 0x000fe40002800100 */
[----:B------:R-:W-:-:S02]  /*3550*/  FSEL R76, R12, 0.0052134888246655464172, P3 ;  /* 0x3baad5ea0c4c7808 */ /* 0x000fc40001800000 */
[----:B------:R-:W-:Y:S01]  /*3560*/  FSEL R72, -R13, -0.026868773624300956726, P2 ;  /* 0xbcdc1be70d487808 */ /* 0x000fe20001000100 */
[----:B------:R-:W-:Y:S01]  /*3570*/  FFMA R78, R71, R78, R84 ;  /* 0x0000004e474e7223 */ /* 0x000fe20000000054 */
[----:B------:R-:W-:Y:S01]  /*3580*/  FSEL R86, R12, 0.0052134888246655464172, P5 ;  /* 0x3baad5ea0c567808 */ /* 0x000fe20002800000 */
[----:B------:R-:W-:Y:S01]  /*3590*/  FFMA R74, R69, R74, R76 ;  /* 0x0000004a454a7223 */ /* 0x000fe2000000004c */
[----:B------:R-:W-:Y:S01]  /*35a0*/  FSEL R70, R15, 0.11284004896879196167, P2 ;  /* 0x3de718af0f467808 */ /* 0x000fe20001000000 */
[----:B------:R-:W-:Y:S01]  /*35b0*/  FFMA R68, R67, R68, R72 ;  /* 0x0000004443447223 */ /* 0x000fe20000000048 */
[----:B------:R-:W-:Y:S01]  /*35c0*/  FSEL R76, -R13, -0.026868773624300956726, P3 ;  /* 0xbcdc1be70d4c7808 */ /* 0x000fe20001800100 */
[----:B------:R-:W-:Y:S01]  /*35d0*/  FFMA R86, R71, R78, R86 ;  /* 0x0000004e47567223 */ /* 0x000fe20000000056 */
[C---:B------:R-:W-:Y:S01]  /*35e0*/  FSEL R72, R20.reuse, -0.37612664699554443359, P2 ;  /* 0xbec093ac14487808 */ /* 0x040fe20001000000 */
[----:B------:R-:W-:Y:S01]  /*35f0*/  FFMA R68, R67, R68, R70 ;  /* 0x0000004443447223 */ /* 0x000fe20000000046 */
[----:B------:R-:W-:Y:S01]  /*3600*/  FSEL R78, R15, 0.11284004896879196167, P3 ;  /* 0x3de718af0f4e7808 */ /* 0x000fe20001800000 */
[----:B------:R-:W-:Y:S01]  /*3610*/  FFMA R74, R69, R74, R76 ;  /* 0x0000004a454a7223 */ /* 0x000fe2000000004c */
[----:B------:R-:W-:Y:S01]  /*3620*/  FSEL R70, R21, 0.12837915122509002686, P2 ;  /* 0x3e0375d315467808 */ /* 0x000fe20001000000 */
[----:B------:R-:W-:Y:S01]  /*3630*/  FFMA R68, R67, R68, R72 ;  /* 0x0000004443447223 */ /* 0x000fe20000000048 */
[----:B------:R-:W-:Y:S01]  /*3640*/  FSEL R84, -R13, -0.026868773624300956726, P5 ;  /* 0xbcdc1be70d547808 */ /* 0x000fe20002800100 */
[----:B------:R-:W-:Y:S01]  /*3650*/  FFMA R74, R69, R74, R78 ;  /* 0x0000004a454a7223 */ /* 0x000fe2000000004e */
[----:B------:R-:W-:Y:S01]  /*3660*/  FSEL R76, R20, -0.37612664699554443359, P3 ;  /* 0xbec093ac144c7808 */ /* 0x000fe20001800000 */
[----:B------:R-:W-:Y:S01]  /*3670*/  FFMA R67, R67, R68, R70 ;  /* 0x0000004443437223 */ /* 0x000fe20000000046 */
[----:B------:R-:W-:Y:S01]  /*3680*/  FSEL R78, R15, 0.11284004896879196167, P5 ;  /* 0x3de718af0f4e7808 */ /* 0x000fe20002800000 */
[----:B------:R-:W-:Y:S01]  /*3690*/  FFMA R84, R71, R86, R84 ;  /* 0x0000005647547223 */ /* 0x000fe20000000054 */
[----:B------:R-:W-:Y:S01]  /*36a0*/  FSEL R68, R21, 0.12837915122509002686, P3 ;  /* 0x3e0375d315447808 */ /* 0x000fe20001800000 */
        /* <DEDUP_REMOVED lines=8> */
[----:B------:R-:W-:Y:S01]  /*3730*/  FFMA R70, R71, R78, R70 ;  /* 0x0000004e47467223 */ /* 0x000fe20000000046 */
[----:B------:R-:W-:Y:S01]  /*3740*/  FMUL R74, R62, R33 ;  /* 0x000000213e4a7220 */ /* 0x000fe20000400000 */
[----:B------:R-:W1:Y:S01]  /*3750*/  @P2 MUFU.EX2 R73, R67 ;  /* 0x0000004300492308 */ /* 0x000e620000000800 */
[----:B------:R-:W-:Y:S01]  /*3760*/  FFMA R68, R68, R69, R69 ;  /* 0x0000004544447223 */ /* 0x000fe20000000045 */
[----:B------:R-:W-:Y:S01]  /*3770*/  FSEL R69, -|R83|, R83, P5 ;  /* 0x0000005353457208 */ /* 0x000fe20002800300 */
[----:B------:R-:W-:Y:S01]  /*3780*/  FFMA R70, R71, R70, R79 ;  /* 0x0000004647467223 */ /* 0x000fe2000000004f */
[----:B------:R-:W-:Y:S01]  /*3790*/  FMUL R33, R62, R34 ;  /* 0x000000223e217220 */ /* 0x000fe20000400000 */
[----:B------:R-:W-:-:S02]  /*37a0*/  HADD2.F32 R34, -RZ, R4.H1_H1 ;  /* 0x30000004ff227230 */ /* 0x000fc40000004100 */
[----:B------:R-:W-:Y:S01]  /*37b0*/  FMUL R71, R62, R35 ;  /* 0x000000233e477220 */ /* 0x000fe20000400000 */
[----:B------:R-:W-:Y:S01]  /*37c0*/  FFMA R69, R70, R69, R69 ;  /* 0x0000004546457223 */ /* 0x000fe20000000045 */
[----:B------:R-:W2:Y:S01]  /*37d0*/  @P3 MUFU.EX2 R76, R68 ;  /* 0x00000044004c3308 */ /* 0x000ea20000000800 */
[--C-:B------:R-:W-:Y:S02]  /*37e0*/  HADD2.F32 R70, -RZ, R5.reuse.H0_H0 ;  /* 0x20000005ff467230 */ /* 0x100fe40000004100 */
[C---:B------:R-:W-:Y:S01]  /*37f0*/  FFMA R35, R59.reuse, R34, R74 ;  /* 0x000000223b237223 */ /* 0x040fe2000000004a */
[----:B------:R-:W-:Y:S02]  /*3800*/  HADD2.F32 R72, -RZ, R5.H1_H1 ;  /* 0x30000005ff487230 */ /* 0x000fe40000004100 */
[----:B------:R-:W-:Y:S01]  /*3810*/  FFMA R33, R59, R70, R33 ;  /* 0x000000463b217223 */ /* 0x000fe20000000021 */
[----:B------:R-:W-:Y:S01]  /*3820*/  FMUL R91, R35, 0.70710676908493041992 ;  /* 0x3f3504f3235b7820 */ /* 0x000fe20000400000 */
[----:B------:R-:W3:Y:S01]  /*3830*/  @P5 MUFU.EX2 R78, R69 ;  /* 0x00000045004e5308 */ /* 0x000ee20000000800 */
[----:B-1----:R-:W-:Y:S01]  /*3840*/  @P2 FADD R73, -R73, 1 ;  /* 0x3f80000049492421 */ /* 0x002fe20000000100 */
[----:B------:R-:W-:Y:S01]  /*3850*/  FMUL R84, R33, 0.70710676908493041992 ;  /* 0x3f3504f321547820 */ /* 0x000fe20000400000 */
[----:B------:R-:W-:Y:S01]  /*3860*/  FMUL R70, R91, R91 ;  /* 0x0000005b5b467220 */ /* 0x000fe20000400000 */
[----:B------:R-:W-:Y:S01]  /*3870*/  FFMA R34, R59, R72, R71 ;  /* 0x000000483b227223 */ /* 0x000fe20000000047 */
[----:B------:R-:W-:Y:S01]  /*3880*/  FMUL R35, R35, 0.5 ;  /* 0x3f00000023237820 */ /* 0x000fe20000400000 */
[----:B------:R-:W-:Y:S01]  /*3890*/  @P2 LOP3.LUT R67, R73, 0x80000000, R88, 0xb8, !PT ;  /* 0x8000000049432812 */ /* 0x000fe200078eb858 */
[----:B------:R-:W-:Y:S01]  /*38a0*/  FMUL R72, R84, R84 ;  /* 0x0000005454487220 */ /* 0x000fe20000400000 */
[----:B------:R-:W-:Y:S01]  /*38b0*/  FSETP.GE.AND P2, PT, |R91|, 1.0029599666595458984, PT ;  /* 0x3f8060fe5b00780b */ /* 0x000fe20003f46200 */
[----:B--2---:R-:W-:Y:S01]  /*38c0*/  @P3 FADD R76, -R76, 1 ;  /* 0x3f8000004c4c3421 */ /* 0x004fe20000000100 */
[C---:B------:R-:W-:Y:S01]  /*38d0*/  FMUL R86, R34.reuse, 0.70710676908493041992 ;  /* 0x3f3504f322567820 */ /* 0x040fe20000400000 */
[----:B------:R-:W-:Y:S01]  /*38e0*/  FMUL R26, R33, 0.5 ;  /* 0x3f000000211a7820 */ /* 0x000fe20000400000 */
[----:B------:R-:W-:Y:S01]  /*38f0*/  FSEL R70, |R91|, R70, P2 ;  /* 0x000000465b467208 */ /* 0x000fe20001000200 */
[----:B------:R-:W-:Y:S01]  /*3900*/  FMUL R27, R34, 0.5 ;  /* 0x3f000000221b7820 */ /* 0x000fe20000400000 */
[----:B------:R-:W-:Y:S01]  /*3910*/  @P3 LOP3.LUT R68, R76, 0x80000000, R81, 0xb8, !PT ;  /* 0x800000004c443812 */ /* 0x000fe200078eb851 */
[----:B------:R-:W-:Y:S01]  /*3920*/  FMUL R74, R86, R86 ;  /* 0x00000056564a7220 */ /* 0x000fe20000400000 */
[----:B------:R-:W-:Y:S01]  /*3930*/  FSETP.GE.AND P3, PT, |R84|, 1.0029599666595458984, PT ;  /* 0x3f8060fe5400780b */ /* 0x000fe20003f66200 */
[----:B---3--:R-:W-:Y:S01]  /*3940*/  @P5 FADD R78, -R78, 1 ;  /* 0x3f8000004e4e5421 */ /* 0x008fe20000000100 */
[----:B------:R-:W-:Y:S01]  /*3950*/  FSEL R71, R0, 8.4834944573231041431e-05, P2 ;  /* 0x38b1e96a00477808 */ /* 0x000fe20001000000 */
[----:B------:R-:W-:Y:S01]  /*3960*/  FADD R67, R67, 1 ;  /* 0x3f80000043437421 */ /* 0x000fe20000000000 */
[----:B------:R-:W-:Y:S01]  /*3970*/  FSEL R73, -R3, -0.00082130916416645050049, P2 ;  /* 0xba574d2003497808 */ /* 0x000fe20001000100 */
[----:B------:R-:W-:Y:S01]  /*3980*/  FADD R68, R68, 1 ;  /* 0x3f80000044447421 */ /* 0x000fe20000000000 */
[----:B------:R-:W-:Y:S01]  /*3990*/  FSEL R72, |R84|, R72, P3 ;  /* 0x0000004854487208 */ /* 0x000fe20001800200 */
[----:B------:R-:W-:Y:S01]  /*39a0*/  FMUL R67, R67, R30 ;  /* 0x0000001e43437220 */ /* 0x000fe20000400000 */
[----:B------:R-:W-:Y:S01]  /*39b0*/  FSEL R79, R0, 8.4834944573231041431e-05, P3 ;  /* 0x38b1e96a004f7808 */ /* 0x000fe20001800000 */
[----:B------:R-:W-:Y:S01]  /*39c0*/  FFMA R71, R70, R71, R73 ;  /* 0x0000004746477223 */ /* 0x000fe20000000049 */
[----:B------:R-:W-:Y:S01]  /*39d0*/  FSEL R81, -R3, -0.00082130916416645050049, P3 ;  /* 0xba574d2003517808 */ /* 0x000fe20001800100 */
[----:B------:R-:W-:Y:S01]  /*39e0*/  FMUL R68, R68, R31 ;  /* 0x0000001f44447220 */ /* 0x000fe20000400000 */
[----:B------:R-:W-:-:S02]  /*39f0*/  @P5 LOP3.LUT R69, R78, 0x80000000, R83, 0xb8, !PT ;  /* 0x800000004e455812 */ /* 0x000fc400078eb853 */
[----:B------:R-:W-:Y:S01]  /*3a00*/  FSETP.GE.AND P5, PT, |R86|, 1.0029599666595458984, PT ;  /* 0x3f8060fe5600780b */ /* 0x000fe20003fa6200 */
[----:B------:R-:W-:Y:S01]  /*3a10*/  FFMA R81, R72, R79, R81 ;  /* 0x0000004f48517223 */ /* 0x000fe20000000051 */
[----:B------:R-:W-:Y:S01]  /*3a20*/  FSEL R73, R12, 0.0052134888246655464172, P2 ;  /* 0x3baad5ea0c497808 */ /* 0x000fe20001000000 */
[----:B------:R-:W-:Y:S01]  /*3a30*/  FADD R69, R69, 1 ;  /* 0x3f80000045457421 */ /* 0x000fe20000000000 */
[----:B------:R-:W-:Y:S02]  /*3a40*/  FSEL R74, |R86|, R74, P5 ;  /* 0x0000004a564a7208 */ /* 0x000fe40002800200 */
[----:B------:R-:W-:Y:S01]  /*3a50*/  FSEL R85, R0, 8.4834944573231041431e-05, P5 ;  /* 0x38b1e96a00557808 */ /* 0x000fe20002800000 */
[----:B------:R-:W-:Y:S01]  /*3a60*/  FFMA R71, R70, R71, R73 ;  /* 0x0000004746477223 */ /* 0x000fe20000000049 */
[----:B------:R-:W-:Y:S01]  /*3a70*/  FSEL R87, -R3, -0.00082130916416645050049, P5 ;  /* 0xba574d2003577808 */ /* 0x000fe20002800100 */
[----:B------:R-:W-:Y:S01]  /*3a80*/  FMUL R32, R69, R32 ;  /* 0x0000002045207220 */ /* 0x000fe20000400000 */
        /* <DEDUP_REMOVED lines=15> */
[----:B------:R-:W-:Y:S01]  /*3b80*/  FSEL R83, R20, -0.37612664699554443359, P3 ;  /* 0xbec093ac14537808 */ /* 0x000fe20001800000 */
[----:B------:R-:W-:Y:S01]  /*3b90*/  FFMA R81, R72, R81, R85 ;  /* 0x0000005148517223 */ /* 0x000fe20000000055 */
[----:B------:R-:W-:Y:S01]  /*3ba0*/  FSEL R87, -R13, -0.026868773624300956726, P5 ;  /* 0xbcdc1be70d577808 */ /* 0x000fe20002800100 */
[----:B------:R-:W-:Y:S01]  /*3bb0*/  FFMA R70, R70, R71, R73 ;  /* 0x0000004746467223 */ /* 0x000fe20000000049 */
[----:B------:R-:W-:Y:S01]  /*3bc0*/  FSEL R71, R21, 0.12837915122509002686, P3 ;  /* 0x3e0375d315477808 */ /* 0x000fe20001800000 */
[----:B------:R-:W-:Y:S01]  /*3bd0*/  FFMA R81, R72, R81, R83 ;  /* 0x0000005148517223 */ /* 0x000fe20000000053 */
[----:B------:R-:W-:Y:S01]  /*3be0*/  FSEL R85, R15, 0.11284004896879196167, P5 ;  /* 0x3de718af0f557808 */ /* 0x000fe20002800000 */
[----:B------:R-:W-:Y:S01]  /*3bf0*/  FFMA R87, R74, R89, R87 ;  /* 0x000000594a577223 */ /* 0x000fe20000000057 */
[----:B------:R-:W-:Y:S01]  /*3c00*/  FSEL R79, -|R91|, R91, P2 ;  /* 0x0000005b5b4f7208 */ /* 0x000fe20001000300 */
[----:B------:R-:W-:Y:S01]  /*3c10*/  FFMA R71, R72, R81, R71 ;  /* 0x0000005148477223 */ /* 0x000fe20000000047 */
[----:B------:R-:W-:Y:S01]  /*3c20*/  FSEL R72, -|R84|, R84, P3 ;  /* 0x0000005454487208 */ /* 0x000fe20001800300 */
[----:B------:R-:W-:Y:S01]  /*3c30*/  FFMA R85, R74, R87, R85 ;  /* 0x000000574a557223 */ /* 0x000fe20000000055 */
[----:B------:R-:W-:Y:S01]  /*3c40*/  FSEL R73, R20, -0.37612664699554443359, P5 ;  /* 0xbec093ac14497808 */ /* 0x000fe20002800000 */
[----:B------:R-:W-:Y:S01]  /*3c50*/  FFMA R70, R70, R79, R79 ;  /* 0x0000004f46467223 */ /* 0x000fe2000000004f */
[----:B------:R-:W-:Y:S01]  /*3c60*/  FSEL R76, R21, 0.12837915122509002686, P5 ;  /* 0x3e0375d3154c7808 */ /* 0x000fe20002800000 */
[----:B------:R-:W-:Y:S01]  /*3c70*/  FFMA R71, R71, R72, R72 ;  /* 0x0000004847477223 */ /* 0x000fe20000000048 */
[----:B------:R-:W-:Y:S01]  /*3c80*/  FSEL R72, -|R86|, R86, P5 ;  /* 0x0000005656487208 */ /* 0x000fe20002800300 */
[----:B------:R-:W1:Y:S01]  /*3c90*/  @P2 MUFU.EX2 R78, R70 ;  /* 0x00000046004e2308 */ /* 0x000e620000000800 */
[----:B------:R-:W-:Y:S01]  /*3ca0*/  FFMA R73, R74, R85, R73 ;  /* 0x000000554a497223 */ /* 0x000fe20000000049 */
[----:B------:R-:W-:Y:S01]  /*3cb0*/  FMUL R79, R62, R38 ;  /* 0x000000263e4f7220 */ /* 0x000fe20000400000 */
[--C-:B------:R-:W-:Y:S01]  /*3cc0*/  HADD2.F32 R38, -RZ, R6.reuse.H1_H1 ;  /* 0x30000006ff267230 */ /* 0x100fe20000004100 */
[----:B------:R-:W-:Y:S01]  /*3cd0*/  F2FP.F16.F32.PACK_AB R30, R66, R65 ;  /* 0x00000041421e723e */ /* 0x000fe200000000ff */
[----:B------:R-:W-:Y:S01]  /*3ce0*/  FFMA R73, R74, R73, R76 ;  /* 0x000000494a497223 */ /* 0x000fe2000000004c */
[C---:B------:R-:W-:Y:S01]  /*3cf0*/  FMUL R76, R62.reuse, R36 ;  /* 0x000000243e4c7220 */ /* 0x040fe20000400000 */
[----:B------:R-:W-:Y:S01]  /*3d00*/  HADD2.F32 R36, -RZ, R6.H0_H0 ;  /* 0x20000006ff247230 */ /* 0x000fe20000004100 */
[----:B------:R-:W2:Y:S01]  /*3d10*/  @P3 MUFU.EX2 R81, R71 ;  /* 0x0000004700513308 */ /* 0x000ea20000000800 */
[----:B------:R-:W-:Y:S01]  /*3d20*/  FFMA R72, R73, R72, R72 ;  /* 0x0000004849487223 */ /* 0x000fe20000000048 */
[----:B------:R-:W-:Y:S01]  /*3d30*/  FMUL R73, R62, R37 ;  /* 0x000000253e497220 */ /* 0x000fe20000400000 */
[----:B------:R-:W-:-:S02]  /*3d40*/  HADD2.F32 R74, -RZ, R7.H0_H0 ;  /* 0x20000007ff4a7230 */ /* 0x000fc40000004100 */
[C---:B------:R-:W-:Y:S01]  /*3d50*/  FFMA R37, R59.reuse, R36, R76 ;  /* 0x000000243b257223 */ /* 0x040fe2000000004c */
[----:B------:R-:W-:Y:S01]  /*3d60*/  F2FP.F16.F32.PACK_AB R31, R68, R67 ;  /* 0x00000043441f723e */ /* 0x000fe200000000ff */
[----:B------:R-:W-:Y:S01]  /*3d70*/  FFMA R38, R59, R38, R73 ;  /* 0x000000263b267223 */ /* 0x000fe20000000049 */
[----:B------:R-:W3:Y:S01]  /*3d80*/  @P5 MUFU.EX2 R83, R72 ;  /* 0x0000004800535308 */ /* 0x000ee20000000800 */
[----:B-1----:R-:W-:Y:S01]  /*3d90*/  @P2 FADD R78, -R78, 1 ;  /* 0x3f8000004e4e2421 */ /* 0x002fe20000000100 */
[----:B------:R-:W-:Y:S01]  /*3da0*/  FMUL R94, R37, 0.70710676908493041992 ;  /* 0x3f3504f3255e7820 */ /* 0x000fe20000400000 */
[----:B------:R-:W-:Y:S01]  /*3db0*/  FMUL R87, R38, 0.70710676908493041992 ;  /* 0x3f3504f326577820 */ /* 0x000fe20000400000 */
[----:B------:R-:W-:Y:S01]  /*3dc0*/  FFMA R36, R59, R74, R79 ;  /* 0x0000004a3b247223 */ /* 0x000fe2000000004f */
[----:B------:R-:W-:Y:S01]  /*3dd0*/  FMUL R28, R37, 0.5 ;  /* 0x3f000000251c7820 */ /* 0x000fe20000400000 */
[----:B------:R-:W-:Y:S01]  /*3de0*/  @P2 LOP3.LUT R70, R78, 0x80000000, R91, 0xb8, !PT ;  /* 0x800000004e462812 */ /* 0x000fe200078eb85b */
[C---:B------:R-:W-:Y:S01]  /*3df0*/  FMUL R73, R94.reuse, R94 ;  /* 0x0000005e5e497220 */ /* 0x040fe20000400000 */
[----:B------:R-:W-:Y:S01]  /*3e00*/  FSETP.GE.AND P2, PT, |R94|, 1.0029599666595458984, PT ;  /* 0x3f8060fe5e00780b */ /* 0x000fe20003f46200 */
[----:B--2---:R-:W-:Y:S01]  /*3e10*/  @P3 FADD R81, -R81, 1 ;  /* 0x3f80000051513421 */ /* 0x004fe20000000100 */
[----:B------:R-:W-:Y:S01]  /*3e20*/  FMUL R78, R87, R87 ;  /* 0x00000057574e7220 */ /* 0x000fe20000400000 */
[----:B------:R-:W-:Y:S01]  /*3e30*/  FMUL R89, R36, 0.70710676908493041992 ;  /* 0x3f3504f324597820 */ /* 0x000fe20000400000 */
[----:B------:R-:W-:Y:S01]  /*3e40*/  FSEL R73, |R94|, R73, P2 ;  /* 0x000000495e497208 */ /* 0x000fe20001000200 */
[----:B------:R-:W-:Y:S01]  /*3e50*/  FADD R70, R70, 1 ;  /* 0x3f80000046467421 */ /* 0x000fe20000000000 */
[----:B------:R-:W-:Y:S01]  /*3e60*/  @P3 LOP3.LUT R71, R81, 0x80000000, R84, 0xb8, !PT ;  /* 0x8000000051473812 */ /* 0x000fe200078eb854 */
[----:B------:R-:W-:Y:S01]  /*3e70*/  FMUL R79, R89, R89 ;  /* 0x00000059594f7220 */ /* 0x000fe20000400000 */
[----:B------:R-:W-:Y:S01]  /*3e80*/  FSETP.GE.AND P3, PT, |R87|, 1.0029599666595458984, PT ;  /* 0x3f8060fe5700780b */ /* 0x000fe20003f66200 */
[----:B---3--:R-:W-:Y:S01]  /*3e90*/  @P5 FADD R83, -R83, 1 ;  /* 0x3f80000053535421 */ /* 0x008fe20000000100 */
[----:B------:R-:W-:Y:S01]  /*3ea0*/  FSEL R74, R0, 8.4834944573231041431e-05, P2 ;  /* 0x38b1e96a004a7808 */ /* 0x000fe20001000000 */
[----:B------:R-:W-:Y:S01]  /*3eb0*/  FMUL R35, R70, R35 ;  /* 0x0000002346237220 */ /* 0x000fe20000400000 */
[----:B------:R-:W-:Y:S01]  /*3ec0*/  FSEL R76, -R3, -0.00082130916416645050049, P2 ;  /* 0xba574d20034c7808 */ /* 0x000fe20001000100 */
[----:B------:R-:W-:Y:S01]  /*3ed0*/  FADD R71, R71, 1 ;  /* 0x3f80000047477421 */ /* 0x000fe20000000000 */
[----:B------:R-:W-:Y:S01]  /*3ee0*/  FSEL R81, |R87|, R78, P3 ;  /* 0x0000004e57517208 */ /* 0x000fe20001800200 */
[----:B------:R-:W-:Y:S01]  /*3ef0*/  FMUL R36, R36, 0.5 ;  /* 0x3f00000024247820 */ /* 0x000fe20000400000 */
[----:B------:R-:W-:Y:S01]  /*3f00*/  FSEL R78, R0, 8.4834944573231041431e-05, P3 ;  /* 0x38b1e96a004e7808 */ /* 0x000fe20001800000 */
[----:B------:R-:W-:Y:S01]  /*3f10*/  FFMA R74, R73, R74, R76 ;  /* 0x0000004a494a7223 */ /* 0x000fe2000000004c */
[----:B------:R-:W-:Y:S01]  /*3f20*/  FSEL R84, -R3, -0.00082130916416645050049, P3 ;  /* 0xba574d2003547808 */ /* 0x000fe20001800100 */
[----:B------:R-:W-:Y:S01]  /*3f30*/  FMUL R33, R71, R26 ;  /* 0x0000001a47217220 */ /* 0x000fe20000400000 */
[----:B------:R-:W-:Y:S01]  /*3f40*/  FSEL R76, R12, 0.0052134888246655464172, P2 ;  /* 0x3baad5ea0c4c7808 */ /* 0x000fe20001000000 */
[----:B------:R-:W-:Y:S01]  /*3f50*/  FMUL R29, R38, 0.5 ;  /* 0x3f000000261d7820 */ /* 0x000fe20000400000 */
[----:B------:R-:W-:Y:S01]  /*3f60*/  @P5 LOP3.LUT R72, R83, 0x80000000, R86, 0xb8, !PT ;  /* 0x8000000053485812 */ /* 0x000fe200078eb856 */
[----:B------:R-:W-:Y:S01]  /*3f70*/  FFMA R84, R81, R78, R84 ;  /* 0x0000004e51547223 */ /* 0x000fe20000000054 */
[----:B------:R-:W-:Y:S01]  /*3f80*/  FSETP.GE.AND P5, PT, |R89|, 1.0029599666595458984, PT ;  /* 0x3f8060fe5900780b */ /* 0x000fe20003fa6200 */
[----:B------:R-:W-:Y:S01]  /*3f90*/  FFMA R74, R73, R74, R76 ;  /* 0x0000004a494a7223 */ /* 0x000fe2000000004c */
[----:B------:R-:W-:Y:S01]  /*3fa0*/  FSEL R78, -R13, -0.026868773624300956726, P2 ;  /* 0xbcdc1be70d4e7808 */ /* 0x000fe20001000100 */
[----:B------:R-:W-:Y:S01]  /*3fb0*/  FADD R72, R72, 1 ;  /* 0x3f80000048487421 */ /* 0x000fe20000000000 */
[----:B------:R-:W-:-:S02]  /*3fc0*/  FSEL R85, |R89|, R79, P5 ;  /* 0x0000004f59557208 */ /* 0x000fc40002800200 */
[----:B------:R-:W-:Y:S01]  /*3fd0*/  FSEL R88, R0, 8.4834944573231041431e-05, P5 ;  /* 0x38b1e96a00587808 */ /* 0x000fe20002800000 */
[----:B------:R-:W-:Y:S01]  /*3fe0*/  FFMA R74, R73, R74, R78 ;  /* 0x0000004a494a7223 */ /* 0x000fe2000000004e */
[----:B------:R-:W-:Y:S01]  /*3ff0*/  FSEL R90, -R3, -0.00082130916416645050049, P5 ;  /* 0xba574d20035a7808 */ /* 0x000fe20002800100 */
[----:B------:R-:W-:Y:S01]  /*4000*/  FMUL R72, R72, R27 ;  /* 0x0000001b48487220 */ /* 0x000fe20000400000 */
[C---:B------:R-:W-:Y:S02]  /*4010*/  FSEL R86, R12.reuse, 0.0052134888246655464172, P3 ;  /* 0x3baad5ea0c567808 */ /* 0x040fe40001800000 */
[----:B------:R-:W-:Y:S01]  /*4020*/  FSEL R76, R15, 0.11284004896879196167, P2 ;  /* 0x3de718af0f4c7808 */ /* 0x000fe20001000000 */
[----:B------:R-:W-:Y:S01]  /*4030*/  FFMA R88, R85, R88, R90 ;  /* 0x0000005855587223 */ /* 0x000fe2000000005a */
[----:B------:R-:W-:Y:S01]  /*4040*/  FSEL R92, R12, 0.0052134888246655464172, P5 ;  /* 0x3baad5ea0c5c7808 */ /* 0x000fe20002800000 */
        /* <DEDUP_REMOVED lines=13> */
[----:B------:R-:W-:Y:S01]  /*4120*/  FSEL R79, -|R94|, R94, P2 ;  /* 0x0000005e5e4f7208 */ /* 0x000fe20001000300 */
[----:B------:R-:W-:Y:S01]  /*4130*/  FFMA R90, R85, R92, R90 ;  /* 0x0000005c555a7223 */ /* 0x000fe2000000005a */
[----:B------:R-:W-:Y:S01]  /*4140*/  FSEL R86, R15, 0.11284004896879196167, P5 ;  /* 0x3de718af0f567808 */ /* 0x000fe20002800000 */
[----:B------:R-:W-:Y:S01]  /*4150*/  FFMA R78, R81, R84, R78 ;  /* 0x00000054514e7223 */ /* 0x000fe2000000004e */
[----:B------:R-:W-:Y:S01]  /*4160*/  FSEL R76, R21, 0.12837915122509002686, P3 ;  /* 0x3e0375d3154c7808 */ /* 0x000fe20001800000 */
[----:B------:R-:W-:Y:S01]  /*4170*/  FFMA R83, R74, R79, R79 ;  /* 0x0000004f4a537223 */ /* 0x000fe2000000004f */
[----:B------:R-:W-:Y:S01]  /*4180*/  FSEL R74, R20, -0.37612664699554443359, P5 ;  /* 0xbec093ac144a7808 */ /* 0x000fe20002800000 */
[----:B------:R-:W-:Y:S01]  /*4190*/  FFMA R86, R85, R90, R86 ;  /* 0x0000005a55567223 */ /* 0x000fe20000000056 */
[----:B------:R-:W-:Y:S01]  /*41a0*/  FSEL R73, -|R87|, R87, P3 ;  /* 0x0000005757497208 */ /* 0x000fe20001800300 */
[----:B------:R-:W-:Y:S01]  /*41b0*/  FFMA R76, R81, R78, R76 ;  /* 0x0000004e514c7223 */ /* 0x000fe2000000004c */
[----:B------:R-:W-:Y:S01]  /*41c0*/  FSEL R81, R21, 0.12837915122509002686, P5 ;  /* 0x3e0375d315517808 */ /* 0x000fe20002800000 */
[----:B------:R-:W-:Y:S01]  /*41d0*/  FFMA R74, R85, R86, R74 ;  /* 0x00000056554a7223 */ /* 0x000fe2000000004a */
[----:B------:R-:W1:Y:S01]  /*41e0*/  @P2 MUFU.EX2 R79, R83 ;  /* 0x00000053004f2308 */ /* 0x000e620000000800 */
[----:B------:R-:W-:Y:S01]  /*41f0*/  FFMA R84, R76, R73, R73 ;  /* 0x000000494c547223 */ /* 0x000fe20000000049 */
[----:B------:R-:W-:Y:S01]  /*4200*/  FSEL R73, -|R89|, R89, P5 ;  /* 0x0000005959497208 */ /* 0x000fe20002800300 */
[----:B------:R-:W-:Y:S01]  /*4210*/  FFMA R74, R85, R74, R81 ;  /* 0x0000004a554a7223 */ /* 0x000fe20000000051 */
[----:B------:R-:W-:-:S02]  /*4220*/  HADD2.F32 R76, -RZ, R7.H1_H1 ;  /* 0x30000007ff4c7230 */ /* 0x000fc40000004100 */
[----:B------:R-:W-:Y:S01]  /*4230*/  FMUL R78, R62, R39 ;  /* 0x000000273e4e7220 */ /* 0x000fe20000400000 */
[----:B------:R-:W-:Y:S01]  /*4240*/  F2FP.F16.F32.PACK_AB R32, R35, R32 ;  /* 0x000000202320723e */ /* 0x000fe200000000ff */
[----:B------:R-:W-:Y:S01]  /*4250*/  FFMA R85, R74, R73, R73 ;  /* 0x000000494a557223 */ /* 0x000fe20000000049 */
[----:B------:R-:W2:Y:S01]  /*4260*/  @P3 MUFU.EX2 R81, R84 ;  /* 0x0000005400513308 */ /* 0x000ea20000000800 */
[--C-:B------:R-:W-:Y:S02]  /*4270*/  HADD2.F32 R74, -RZ, R8.reuse.H1_H1 ;  /* 0x30000008ff4a7230 */ /* 0x100fe40000004100 */
[----:B------:R-:W-:Y:S01]  /*4280*/  FMUL R73, R62, R24 ;  /* 0x000000183e497220 */ /* 0x000fe20000400000 */
[C---:B------:R-:W-:Y:S01]  /*4290*/  FFMA R91, R59.reuse, R76, R78 ;  /* 0x0000004c3b5b7223 */ /* 0x040fe2000000004e */
[----:B------:R-:W-:Y:S01]  /*42a0*/  HADD2.F32 R24, -RZ, R8.H0_H0 ;  /* 0x20000008ff187230 */ /* 0x000fe20000004100 */
[----:B------:R-:W-:Y:S01]  /*42b0*/  F2FP.F16.F32.PACK_AB R33, R72, R33 ;  /* 0x000000214821723e */ /* 0x000fe200000000ff */
[----:B------:R-:W-:Y:S01]  /*42c0*/  FFMA R90, R59, R74, R25 ;  /* 0x0000004a3b5a7223 */ /* 0x000fe20000000019 */
[----:B------:R-:W-:Y:S01]  /*42d0*/  IMAD.U32 R35, RZ, RZ, UR49 ;  /* 0x00000031ff237e24 */ /* 0x000fe2000f8e00ff */
[----:B------:R-:W3:Y:S01]  /*42e0*/  @P5 MUFU.EX2 R86, R85 ;  /* 0x0000005500565308 */ /* 0x000ee20000000800 */
[----:B-1----:R-:W-:Y:S01]  /*42f0*/  @P2 FADD R79, -R79, 1 ;  /* 0x3f8000004f4f2421 */ /* 0x002fe20000000100 */
[----:B------:R-:W-:Y:S01]  /*4300*/  FFMA R88, R59, R24, R73 ;  /* 0x000000183b587223 */ /* 0x000fe20000000049 */
[----:B------:R-:W-:Y:S01]  /*4310*/  FMUL R93, R90, 0.70710676908493041992 ;  /* 0x3f3504f35a5d7820 */ /* 0x000fe20000400000 */
[----:B------:R-:W-:-:S02]  /*4320*/  FMUL R27, R91, 0.5 ;  /* 0x3f0000005b1b7820 */ /* 0x000fc40000400000 */
[----:B------:R-:W-:Y:S01]  /*4330*/  @P2 LOP3.LUT R83, R79, 0x80000000, R94, 0xb8, !PT ;  /* 0x800000004f532812 */ /* 0x000fe200078eb85e */
[----:B------:R-:W-:Y:S01]  /*4340*/  FMUL R94, R91, 0.70710676908493041992 ;  /* 0x3f3504f35b5e7820 */ /* 0x000fe20000400000 */
[----:B------:R-:W-:Y:S01]  /*4350*/  FMUL R92, R88, 0.70710676908493041992 ;  /* 0x3f3504f3585c7820 */ /* 0x000fe20000400000 */
[----:B--2---:R-:W-:Y:S01]  /*4360*/  @P3 FADD R81, -R81, 1 ;  /* 0x3f80000051513421 */ /* 0x004fe20000000100 */
[C---:B------:R-:W-:Y:S01]  /*4370*/  FMUL R25, R93.reuse, R93 ;  /* 0x0000005d5d197220 */ /* 0x040fe20000400000 */
[----:B------:R-:W-:Y:S01]  /*4380*/  FMUL R24, R94, R94 ;  /* 0x0000005e5e187220 */ /* 0x000fe20000400000 */
[----:B------:R-:W-:Y:S01]  /*4390*/  FSETP.GE.AND P2, PT, |R93|, 1.0029599666595458984, PT ;  /* 0x3f8060fe5d00780b */ /* 0x000fe20003f46200 */
[----:B------:R-:W-:Y:S01]  /*43a0*/  FADD R83, R83, 1 ;  /* 0x3f80000053537421 */ /* 0x000fe20000000000 */
[----:B------:R-:W-:Y:S01]  /*43b0*/  @P3 LOP3.LUT R84, R81, 0x80000000, R87, 0xb8, !PT ;  /* 0x8000000051543812 */ /* 0x000fe200078eb857 */
[----:B------:R-:W-:Y:S01]  /*43c0*/  FMUL R26, R88, 0.5 ;  /* 0x3f000000581a7820 */ /* 0x000fe20000400000 */
[----:B------:R-:W-:Y:S01]  /*43d0*/  FSETP.GE.AND P3, PT, |R94|, 1.0029599666595458984, PT ;  /* 0x3f8060fe5e00780b */ /* 0x000fe20003f66200 */
[----:B---3--:R-:W-:Y:S01]  /*43e0*/  @P5 FADD R86, -R86, 1 ;  /* 0x3f80000056565421 */ /* 0x008fe20000000100 */
[----:B------:R-:W-:Y:S01]  /*43f0*/  FSEL R74, |R93|, R25, P2 ;  /* 0x000000195d4a7208 */ /* 0x000fe20001000200 */
[----:B------:R-:W-:Y:S01]  /*4400*/  FMUL R34, R83, R28 ;  /* 0x0000001c53227220 */ /* 0x000fe20000400000 */
[----:B------:R-:W-:Y:S01]  /*4410*/  FSEL R76, |R94|, R24, P3 ;  /* 0x000000185e4c7208 */ /* 0x000fe20001800200 */
[----:B------:R-:W-:Y:S01]  /*4420*/  FMUL R24, R92, R92 ;  /* 0x0000005c5c187220 */ /* 0x000fe20000400000 */
[----:B------:R-:W-:Y:S01]  /*4430*/  FSEL R39, R0, 8.4834944573231041431e-05, P3 ;  /* 0x38b1e96a00277808 */ /* 0x000fe20001800000 */
[----:B------:R-:W-:Y:S01]  /*4440*/  FMUL R28, R90, 0.5 ;  /* 0x3f0000005a1c7820 */ /* 0x000fe20000400000 */
[----:B------:R-:W-:Y:S01]  /*4450*/  FSEL R81, -R3, -0.00082130916416645050049, P3 ;  /* 0xba574d2003517808 */ /* 0x000fe20001800100 */
[----:B------:R-:W-:Y:S01]  /*4460*/  FADD R84, R84, 1 ;  /* 0x3f80000054547421 */ /* 0x000fe20000000000 */
[----:B------:R-:W-:-:S02]  /*4470*/  @P5 LOP3.LUT R85, R86, 0x80000000, R89, 0xb8, !PT ;  /* 0x8000000056555812 */ /* 0x000fc400078eb859 */
[----:B------:R-:W-:Y:S01]  /*4480*/  FSETP.GE.AND P5, PT, |R92|, 1.0029599666595458984, PT ;  /* 0x3f8060fe5c00780b */ /* 0x000fe20003fa6200 */
[----:B------:R-:W-:Y:S01]  /*4490*/  FFMA R87, R76, R39, R81 ;  /* 0x000000274c577223 */ /* 0x000fe20000000051 */
[----:B------:R-:W-:Y:S01]  /*44a0*/  FSEL R73, R0, 8.4834944573231041431e-05, P2 ;  /* 0x38b1e96a00497808 */ /* 0x000fe20001000000 */
[----:B------:R-:W-:Y:S01]  /*44b0*/  FADD R85, R85, 1 ;  /* 0x3f80000055557421 */ /* 0x000fe20000000000 */
[----:B------:R-:W-:Y:S01]  /*44c0*/  FSEL R79, -R3, -0.00082130916416645050049, P2 ;  /* 0xba574d20034f7808 */ /* 0x000fe20001000100 */
[----:B------:R-:W-:Y:S01]  /*44d0*/  FMUL R37, R84, R29 ;  /* 0x0000001d54257220 */ /* 0x000fe20000400000 */
[----:B------:R-:W-:Y:S01]  /*44e0*/  FSEL R24, |R92|, R24, P5 ;  /* 0x000000185c187208 */ /* 0x000fe20002800200 */
[----:B------:R-:W-:Y:S01]  /*44f0*/  FMUL R36, R85, R36 ;  /* 0x0000002455247220 */ /* 0x000fe20000400000 */
[----:B------:R-:W-:Y:S01]  /*4500*/  FSEL R25, R0, 8.4834944573231041431e-05, P5 ;  /* 0x38b1e96a00197808 */ /* 0x000fe20002800000 */
[----:B------:R-:W-:Y:S01]  /*4510*/  FFMA R79, R74, R73, R79 ;  /* 0x000000494a4f7223 */ /* 0x000fe2000000004f */
[----:B------:R-:W-:-:S02]  /*4520*/  FSEL R39, -R3, -0.00082130916416645050049, P5 ;  /* 0xba574d2003277808 */ /* 0x000fc40002800100 */
[C---:B------:R-:W-:Y:S02]  /*4530*/  FSEL R89, R12.reuse, 0.0052134888246655464172, P3 ;  /* 0x3baad5ea0c597808 */ /* 0x040fe40001800000 */
[----:B------:R-:W-:Y:S01]  /*4540*/  FSEL R73, R12, 0.0052134888246655464172, P5 ;  /* 0x3baad5ea0c497808 */ /* 0x000fe20002800000 */
[----:B------:R-:W-:Y:S01]  /*4550*/  FFMA R25, R24, R25, R39 ;  /* 0x0000001918197223 */ /* 0x000fe20000000027 */
[----:B------:R-:W-:Y:S01]  /*4560*/  FSEL R81, R12, 0.0052134888246655464172, P2 ;  /* 0x3baad5ea0c517808 */ /* 0x000fe20001000000 */
[----:B------:R-:W-:Y:S01]  /*4570*/  FFMA R87, R76, R87, R89 ;  /* 0x000000574c577223 */ /* 0x000fe20000000059 */
[C---:B------:R-:W-:Y:S01]  /*4580*/  FSEL R39, -R13.reuse, -0.026868773624300956726, P3 ;  /* 0xbcdc1be70d277808 */ /* 0x040fe20001800100 */
[----:B------:R-:W-:Y:S01]  /*4590*/  FFMA R25, R24, R25, R73 ;  /* 0x0000001918197223 */ /* 0x000fe20000000049 */
[----:B------:R-:W-:Y:S01]  /*45a0*/  FSEL R73, -R13, -0.026868773624300956726, P2 ;  /* 0xbcdc1be70d497808 */ /* 0x000fe20001000100 */
[----:B------:R-:W-:Y:S01]  /*45b0*/  FFMA R79, R74, R79, R81 ;  /* 0x0000004f4a4f7223 */ /* 0x000fe20000000051 */
[C---:B------:R-:W-:Y:S01]  /*45c0*/  FSEL R89, R15.reuse, 0.11284004896879196167, P3 ;  /* 0x3de718af0f597808 */ /* 0x040fe20001800000 */
[----:B------:R-:W-:Y:S01]  /*45d0*/  FFMA R87, R76, R87, R39 ;  /* 0x000000574c577223 */ /* 0x000fe20000000027 */
[----:B------:R-:W-:Y:S01]  /*45e0*/  FSEL R81, R15, 0.11284004896879196167, P2 ;  /* 0x3de718af0f517808 */ /* 0x000fe20001000000 */
[----:B------:R-:W-:Y:S01]  /*45f0*/  FFMA R73, R74, R79, R73 ;  /* 0x0000004f4a497223 */ /* 0x000fe20000000049 */
[----:B------:R-:W-:Y:S01]  /*4600*/  FSEL R39, -R13, -0.026868773624300956726, P5 ;  /* 0xbcdc1be70d277808 */ /* 0x000fe20002800100 */
[----:B------:R-:W-:Y:S01]  /*4610*/  FFMA R87, R76, R87, R89 ;  /* 0x000000574c577223 */ /* 0x000fe20000000059 */
[----:B------:R-:W-:Y:S01]  /*4620*/  FSEL R79, R20, -0.37612664699554443359, P3 ;  /* 0xbec093ac144f7808 */ /* 0x000fe20001800000 */
[----:B------:R-:W-:Y:S01]  /*4630*/  FFMA R73, R74, R73, R81 ;  /* 0x000000494a497223 */ /* 0x000fe20000000051 */
[----:B------:R-:W-:Y:S01]  /*4640*/  FSEL R81, R21, 0.12837915122509002686, P3 ;  /* 0x3e0375d315517808 */ /* 0x000fe20001800000 */
[----:B------:R-:W-:Y:S01]  /*4650*/  FFMA R25, R24, R25, R39 ;  /* 0x0000001918197223 */ /* 0x000fe20000000027 */
[----:B------:R-:W-:Y:S01]  /*4660*/  FSEL R39, R15, 0.11284004896879196167, P5 ;  /* 0x3de718af0f277808 */ /* 0x000fe20002800000 */
[----:B------:R-:W-:Y:S01]  /*4670*/  FFMA R87, R76, R87, R79 ;  /* 0x000000574c577223 */ /* 0x000fe2000000004f */
[----:B------:R-:W-:-:S02]  /*4680*/  FSEL R79, R20, -0.37612664699554443359, P2 ;  /* 0xbec093ac144f7808 */ /* 0x000fc40001000000 */
[----:B------:R-:W-:Y:S01]  /*4690*/  FSEL R78, -|R94|, R94, P3 ;  /* 0x0000005e5e4e7208 */ /* 0x000fe20001800300 */
[----:B------:R-:W-:Y:S01]  /*46a0*/  FFMA R87, R76, R87, R81 ;  /* 0x000000574c577223 */ /* 0x000fe20000000051 */
[----:B------:R-:W-:Y:S01]  /*46b0*/  FSEL R81, R21, 0.12837915122509002686, P2 ;  /* 0x3e0375d315517808 */ /* 0x000fe20001000000 */
[----:B------:R-:W-:Y:S01]  /*46c0*/  FFMA R73, R74, R73, R79 ;  /* 0x000000494a497223 */ /* 0x000fe2000000004f */
        /* <DEDUP_REMOVED lines=11> */
[C---:B------:R-:W-:Y:S01]  /*4780*/  IMAD.SHL.U32 R74, R18.reuse, 0x10, RZ ;  /* 0x00000010124a7824 */ /* 0x040fe200078e00ff */
[----:B------:R-:W-:Y:S01]  /*4790*/  SHF.R.U32.HI R87, RZ, 0x1, R18 ;  /* 0x00000001ff577819 */ /* 0x000fe20000011612 */
[----:B------:R-:W-:-:S02]  /*47a0*/  IMAD.SHL.U32 R81, R18, 0x20, RZ ;  /* 0x0000002012517824 */ /* 0x000fc400078e00ff */
[----:B------:R-:W-:Y:S01]  /*47b0*/  FFMA R25, R25, R76, R76 ;  /* 0x0000004c19197223 */ /* 0x000fe2000000004c */
[----:B------:R-:W2:Y:S01]  /*47c0*/  @P2 MUFU.EX2 R39, R73 ;  /* 0x0000004900272308 */ /* 0x000ea20000000800 */
[----:B------:R-:W-:Y:S02]  /*47d0*/  LOP3.LUT R74, R74, 0xe00, RZ, 0xc0, !PT ;  /* 0x00000e004a4a7812 */ /* 0x000fe400078ec0ff */
[----:B------:R-:W-:Y:S02]  /*47e0*/  LOP3.LUT R86, R81, 0xc0, RZ, 0xc0, !PT ;  /* 0x000000c051567812 */ /* 0x000fe400078ec0ff */
[--C-:B------:R-:W-:Y:S02]  /*47f0*/  LOP3.LUT R76, R74, 0x20, R81.reuse, 0xf8, !PT ;  /* 0x000000204a4c7812 */ /* 0x100fe400078ef851 */
[----:B------:R-:W-:Y:S01]  /*4800*/  LOP3.LUT R74, R18, 0xff, RZ, 0xc0, !PT ;  /* 0x000000ff124a7812 */ /* 0x000fe200078ec0ff */
[----:B------:R-:W3:Y:S01]  /*4810*/  @P5 MUFU.EX2 R24, R25 ;  /* 0x0000001900185308 */ /* 0x000ee20000000800 */
[----:B------:R-:W-:Y:S01]  /*4820*/  LOP3.LUT R81, R76, 0x100, R81, 0xf8, !PT ;  /* 0x000001004c517812 */ /* 0x000fe200078ef851 */
[----:B-1----:R-:W-:Y:S01]  /*4830*/  @P3 FADD R79, -R79, 1 ;  /* 0x3f8000004f4f3421 */ /* 0x002fe20000000100 */
[----:B------:R-:W-:Y:S01]  /*4840*/  LOP3.LUT R86, R86, 0x8, R87, 0xf8, !PT ;  /* 0x0000000856567812 */ /* 0x000fe200078ef857 */
[----:B------:R-:W-:Y:S01]  /*4850*/  VIADD R76, R74, 0x1f ;  /* 0x0000001f4a4c7836 */ /* 0x000fe20000000000 */
[----:B------:R-:W-:Y:S01]  /*4860*/  F2FP.F16.F32.PACK_AB R29, R64, R63 ;  /* 0x0000003f401d723e */ /* 0x000fe200000000ff */
[----:B------:R-:W-:Y:S01]  /*4870*/  IMAD.SHL.U32 R87, R18, 0x4, RZ ;  /* 0x0000000412577824 */ /* 0x000fe200078e00ff */
[----:B------:R-:W-:Y:S01]  /*4880*/  @P3 LOP3.LUT R78, R79, 0x80000000, R94, 0xb8, !PT ;  /* 0x800000004f4e3812 */ /* 0x000fe200078eb85e */
[----:B--2---:R-:W-:Y:S01]  /*4890*/  @P2 FADD R74, -R39, 1 ;  /* 0x3f800000274a2421 */ /* 0x004fe20000000100 */
[----:B------:R-:W-:-:S02]  /*48a0*/  F2FP.F16.F32.PACK_AB R34, R37, R34 ;  /* 0x000000222522723e */ /* 0x000fc400000000ff */
[----:B------:R-:W-:Y:S01]  /*48b0*/  LOP3.LUT R86, R86, 0x18, R87, 0x78, !PT ;  /* 0x0000001856567812 */ /* 0x000fe200078e7857 */
[----:B------:R-:W-:Y:S01]  /*48c0*/  FADD R78, R78, 1 ;  /* 0x3f8000004e4e7421 */ /* 0x000fe20000000000 */
[----:B------:R-:W-:Y:S02]  /*48d0*/  @P2 LOP3.LUT R73, R74, 0x80000000, R93, 0xb8, !PT ;  /* 0x800000004a492812 */ /* 0x000fe400078eb85d */
[----:B------:R-:W-:Y:S01]  /*48e0*/  ISETP.GT.U32.AND P3, PT, R76, 0x3e, PT ;  /* 0x0000003e4c00780c */ /* 0x000fe20003f64070 */
[----:B---3--:R-:W-:Y:S01]  /*48f0*/  @P5 FADD R39, -R24, 1 ;  /* 0x3f80000018275421 */ /* 0x008fe20000000100 */
[----:B------:R-:W-:Y:S01]  /*4900*/  LOP3.LUT R24, R81, R86, RZ, 0xfc, !PT ;  /* 0x0000005651187212 */ /* 0x000fe200078efcff */
[----:B------:R-:W-:Y:S01]  /*4910*/  FADD R73, R73, 1 ;  /* 0x3f80000049497421 */ /* 0x000fe20000000000 */
[----:B------:R-:W-:Y:S02]  /*4920*/  FMUL R27, R78, R27 ;  /* 0x0000001b4e1b7220 */ /* 0x000fe40000400000 */
[----:B------:R-:W-:Y:S01]  /*4930*/  @P5 LOP3.LUT R25, R39, 0x80000000, R92, 0xb8, !PT ;  /* 0x8000000027195812 */ /* 0x000fe200078eb85c */
[----:B------:R-:W-:Y:S01]  /*4940*/  FMUL R73, R73, R28 ;  /* 0x0000001c49497220 */ /* 0x000fe20000400000 */
[----:B------:R-:W-:Y:S01]  /*4950*/  IMAD R28, R35, 0x1000, R24 ;  /* 0x00001000231c7824 */ /* 0x000fe200078e0218 */
[----:B------:R-:W-:Y:S01]  /*4960*/  LOP3.LUT P5, RZ, R18, 0x4, RZ, 0xc0, !PT ;  /* 0x0000000412ff7812 */ /* 0x000fe200078ac0ff */
[----:B------:R-:W-:-:S02]  /*4970*/  VIADD R39, R61, UR48 ;  /* 0x000000303d277c36 */ /* 0x000fc40008000000 */
[----:B------:R-:W-:Y:S01]  /*4980*/  FADD R25, R25, 1 ;  /* 0x3f80000019197421 */ /* 0x000fe20000000000 */
[----:B------:R-:W-:Y:S02]  /*4990*/  F2FP.F16.F32.PACK_AB R35, R27, R36 ;  /* 0x000000241b23723e */ /* 0x000fe400000000ff */
[----:B------:R-:W-:Y:S01]  /*49a0*/  LEA R38, R28, UR52, 0x1 ;  /* 0x000000341c267c11 */ /* 0x000fe2000f8e08ff */
[----:B------:R-:W-:Y:S01]  /*49b0*/  FMUL R26, R25, R26 ;  /* 0x0000001a191a7220 */ /* 0x000fe20000400000 */
[----:B------:R-:W-:-:S04]  /*49c0*/  IMAD.MOV.U32 R25, RZ, RZ, 0x20 ;  /* 0x00000020ff197424 */ /* 0x000fc800078e00ff */
[----:B------:R-:W-:Y:S02]  /*49d0*/  F2FP.F16.F32.PACK_AB R28, R73, R26 ;  /* 0x0000001a491c723e */ /* 0x000fe400000000ff */
[----:B------:R-:W-:Y:S02]  /*49e0*/  SEL R25, R25, 0xffffffe0, !P5 ;  /* 0xffffffe019197807 */ /* 0x000fe40006800000 */
[----:B------:R-:W-:Y:S01]  /*49f0*/  SHF.R.U32.HI R26, RZ, 0x3, R39 ;  /* 0x00000003ff1a7819 */ /* 0x000fe20000011627 */
[----:B------:R1:W-:Y:S01]  /*4a00*/  STSM.16.M88.4 [R38+0x200], R28 ;  /* 0x0002001c26007844 */ /* 0x0003e20000000200 */
[----:B------:R-:W-:Y:S02]  /*4a10*/  IADD3 R27, R25, 0x200, R38 ;  /* 0x00000200191b7810 */ /* 0x000fe40007ffe026 */
[----:B------:R-:W-:-:S03]  /*4a20*/  LOP3.LUT R26, R26, 0x1, RZ, 0xc0, !PT ;  /* 0x000000011a1a7812 */ /* 0x000fc600078ec0ff */
[----:B------:R1:W-:Y:S01]  /*4a30*/  STSM.16.M88.4 [R27], R32 ;  /* 0x000000201b007844 */ /* 0x0003e20000000200 */
[----:B------:R-:W-:Y:S01]  /*4a40*/  @!PT LDS RZ, [RZ] ;  /* 0x00000000fffff984 */ /* 0x000fe20000000800 */
[----:B------:R-:W-:Y:S01]  /*4a50*/  @!PT LDS RZ, [RZ] ;  /* 0x00000000fffff984 */ /* 0x000fe20000000800 */
[----:B------:R-:W-:Y:S01]  /*4a60*/  @!PT LDS RZ, [RZ] ;  /* 0x00000000fffff984 */ /* 0x000fe20000000800 */
[----:B------:R-:W-:Y:S01]  /*4a70*/  @!PT LDS RZ, [RZ] ;  /* 0x00000000fffff984 */ /* 0x000fe20000000800 */
[----:B------:R2:W-:Y:S06]  /*4a80*/  MEMBAR.ALL.CTA ;  /* 0x0000000000007992 */ /* 0x0005ec0000008000 */
[----:B--2---:R-:W2:Y:S02]  /*4a90*/  FENCE.VIEW.ASYNC.S ;  /* 0x00000000000073c6 */ /* 0x004ea40000000000 */
[----:B--2---:R-:W-:Y:S06]  /*4aa0*/  BAR.SYNC.DEFER_BLOCKING 0x1, 0x100 ;  /* 0x0044000000007b1d */ /* 0x004fec0000010000 */
[----:B------:R-:W-:Y:S05]  /*4ab0*/  @P3 BRA `(.L_x_57) ;  /* 0x0000000000183947 */ /* 0x000fea0003800000 */
[----:B------:R-:W-:Y:S02]  /*4ac0*/  ULEA UR44, UR49, UR52, 0xd ;  /* 0x00000034312c7291 */ /* 0x000fe4000f8e683f */
[----:B------:R-:W-:Y:S02]  /*4ad0*/  UIADD3 UR4, UP0, UR54, 0x4f0, URZ ;  /* 0x000004f036047890 */ /* 0x000fe4000ff1e03f */
[----:B------:R-:W-:Y:S02]  /*4ae0*/  UIADD3 UR44, UR44, 0x200, URZ ;  /* 0x000002002c2c7890 */ /* 0x000fe4000fffe03f */
[----:B------:R-:W-:-:S09]  /*4af0*/  UIADD3.X UR5, URZ, UR55, URZ, UP0, !UPT ;  /* 0x000000373f057290 */ /* 0x000fd200087fe43f */
[----:B------:R2:W-:Y:S02]  /*4b00*/  UTMASTG.3D [UR44], [UR4] ;  /* 0x0000002c040073b5 */ /* 0x0005e40008010000 */
[----:B--2---:R0:W-:Y:S02]  /*4b10*/  UTMACMDFLUSH ;  /* 0x00000000000079b7 */ /* 0x0041e40000000000 */
.L_x_57:
[----:B------:R-:W-:Y:S05]  /*4b20*/  BSYNC B0 ;  /* 0x0000000000007941 */ /* 0x000fea0003800000 */
.L_x_56:
[----:B------:R-:W-:Y:S01]  /*4b30*/  UIADD3 UR4, UR49, 0x1, URZ ;  /* 0x0000000131047890 */ /* 0x000fe2000fffe03f */
[----:B------:R-:W-:Y:S01]  /*4b40*/  ISETP.NE.U32.AND P2, PT, R26, 0x1, PT ;  /* 0x000000011a00780c */ /* 0x000fe20003f45070 */
[----:B------:R-:W-:Y:S02]  /*4b50*/  BSSY B0, `(.L_x_58) ;  /* 0x0000008000007945 */ /* 0x000fe40003800000 */
[----:B------:R-:W-:Y:S01]  /*4b60*/  UISETP.NE.AND UP0, UPT, UR4, 0x3, UPT ;  /* 0x000000030400788c */ /* 0x000fe2000bf05270 */
[----:B------:R-:W-:-:S03]  /*4b70*/  ISETP.GT.U32.AND P2, PT, R61, 0x7, !P2 ;  /* 0x000000073d00780c */ /* 0x000fc60005744070 */
[----:B------:R-:W-:Y:S02]  /*4b80*/  USEL UR8, URZ, 0x1, UP0 ;  /* 0x000000013f087887 */ /* 0x000fe40008000000 */
[----:B------:R-:W-:Y:S02]  /*4b90*/  USEL UR9, UR4, URZ, UP0 ;  /* 0x0000003f04097287 */ /* 0x000fe40008000000 */
[----:B------:R-:W-:Y:S01]  /*4ba0*/  ULOP3.LUT UR8, UR50, UR8, URZ, 0x3c, !UPT ;  /* 0x0000000832087292 */ /* 0x000fe2000f8e3c3f */
[----:B------:R-:W-:Y:S11]  /*4bb0*/  @P3 BRA `(.L_x_59) ;  /* 0x0000000000043947 */ /* 0x000ff60003800000 */
[----:B------:R-:W-:-:S04]  /*4bc0*/  DEPBAR.LE SB0, 0x1 ;  /* 0x000080400000791a */ /* 0x000fc80000000000 */
.L_x_59:
[----:B------:R-:W-:Y:S05]  /*4bd0*/  BSYNC B0 ;  /* 0x0000000000007941 */ /* 0x000fea0003800000 */
.L_x_58:
[----:B-1----:R-:W-:Y:S01]  /*4be0*/  SEL R27, RZ, 0x1, !P2 ;  /* 0x00000001ff1b7807 */ /* 0x002fe20005000000 */
[----:B------:R-:W-:Y:S01]  /*4bf0*/  BAR.SYNC.DEFER_BLOCKING 0x1, 0x100 ;  /* 0x0044000000007b1d */ /* 0x000fe20000010000 */
[----:B------:R-:W-:-:S04]  /*4c00*/  ISETP.GT.U32.AND P2, PT, R39, 0x7, PT ;  /* 0x000000072700780c */ /* 0x000fc80003f44070 */
[----:B------:R-:W-:-:S04]  /*4c10*/  ISETP.LT.U32.AND P2, PT, R61, 0x8, P2 ;  /* 0x000000083d00780c */ /* 0x000fc80001741070 */
[----:B------:R-:W-:Y:S02]  /*4c20*/  SEL R26, RZ, 0x1, !P2 ;  /* 0x00000001ff1a7807 */ /* 0x000fe40005000000 */
[----:B------:R-:W-:Y:S02]  /*4c30*/  ISETP.NE.AND P2, PT, RZ, UR43, PT ;  /* 0x0000002bff007c0c */ /* 0x000fe4000bf45270 */
[----:B------:R-:W-:-:S11]  /*4c40*/  LOP3.LUT R60, R27, R60, R26, 0x96, !PT ;  /* 0x0000003c1b3c7212 */ /* 0x000fd600078e961a */
[----:B------:R-:W-:Y:S05]  /*4c50*/  @!P2 BRA `(.L_x_60) ;  /* 0x000000000034a947 */ /* 0x000fea0003800000 */
[----:B------:R-:W-:Y:S04]  /*4c60*/  BSSY B0, `(.L_x_61) ;  /* 0x0000009000007945 */ /* 0x000fe80003800000 */
[----:B------:R-:W-:Y:S05]  /*4c70*/  @P0 BRA `(.L_x_62) ;  /* 0x00000000001c0947 */ /* 0x000fea0003800000 */
[----:B------:R-:W-:-:S13]  /*4c80*/  ISETP.NE.AND P2, PT, R77, 0x3, PT ;  /* 0x000000034d00780c */ /* 0x000fda0003f45270 */
[----:B------:R-:W-:Y:S05]  /*4c90*/  @!P2 BRA `(.L_x_63) ;  /* 0x000000000004a947 */ /* 0x000fea0003800000 */
[----:B------:R-:W-:Y:S01]  /*4ca0*/  BPT.TRAP 0x1 ;  /* 0x000000040000795c */ /* 0x000fe20000300000 */
.L_x_63:
[----:B------:R-:W-:-:S04]  /*4cb0*/  ULEA UR4, UR40, UR52, 0x3 ;  /* 0x0000003428047291 */ /* 0x000fc8000f8e183f */
[----:B------:R-:W-:-:S04]  /*4cc0*/  UIADD3 UR4, UR4, 0x98, URZ ;  /* 0x0000009804047890 */ /* 0x000fc8000fffe03f */
[----:B------:R-:W-:-:S09]  /*4cd0*/  UPRMT UR4, UR51, 0x654, UR4 ;  /* 0x0000065433047896 */ /* 0x000fd20008000004 */
[----:B------:R-:W-:Y:S03]  /*4ce0*/  SYNCS.ARRIVE.TRANS64.RED.A1T0 RZ, [UR4], RZ ;  /* 0x000000ffffff79a7 */ /* 0x000fe60008100404 */
.L_x_62:
[----:B------:R-:W-:Y:S05]  /*4cf0*/  BSYNC B0 ;  /* 0x0000000000007941 */ /* 0x000fea0003800000 */
.L_x_61:
[----:B------:R-:W-:-:S04]  /*4d00*/  UIADD3 UR40, UR40, 0x1, URZ ;  /* 0x0000000128287890 */ /* 0x000fc8000fffe03f */
[----:B------:R-:W-:-:S04]  /*4d10*/  UISETP.NE.AND UP0, UPT, UR40, 0x3, UPT ;  /* 0x000000032800788c */ /* 0x000fc8000bf05270 */
[----:B------:R-:W-:-:S12]  /*4d20*/  USEL UR40, UR40, URZ, UP0 ;  /* 0x0000003f28287287 */ /* 0x000fd80008000000 */
.L_x_60:
[----:B------:R-:W-:Y:S04]  /*4d30*/  BSSY B0, `(.L_x_64) ;  /* 0x0000015000007945 */ /* 0x000fe80003800000 */
[----:B------:R-:W-:Y:S05]  /*4d40*/  @P0 BRA `(.L_x_65) ;  /* 0x00000000004c0947 */ /* 0x000fea0003800000 */
[----:B------:R-:W-:-:S13]  /*4d50*/  ISETP.NE.AND P2, PT, R77, 0x3, PT ;  /* 0x000000034d00780c */ /* 0x000fda0003f45270 */
[----:B------:R-:W-:Y:S05]  /*4d60*/  @!P2 BRA `(.L_x_66) ;  /* 0x000000000004a947 */ /* 0x000fea0003800000 */
[----:B------:R-:W-:Y:S01]  /*4d70*/  BPT.TRAP 0x1 ;  /* 0x000000040000795c */ /* 0x000fe20000300000 */
.L_x_66:
[----:B------:R-:W-:Y:S01]  /*4d80*/  SHF.L.U32 R27, R14, 0x1f, RZ ;  /* 0x0000001f0e1b7819 */ /* 0x000fe200000006ff */
[----:B------:R-:W-:Y:S01]  /*4d90*/  BSSY B1, `(.L_x_67) ;  /* 0x000000b000017945 */ /* 0x000fe20003800000 */
[C---:B------:R-:W-:Y:S01]  /*4da0*/  LEA R28, R23.reuse, UR52, 0x3 ;  /* 0x00000034171c7c11 */ /* 0x040fe2000f8e18ff */
[----:B------:R-:W-:Y:S01]  /*4db0*/  @!P4 IMAD R23, R23, 0x1000, R24 ;  /* 0x000010001717c824 */ /* 0x000fe200078e0218 */
[----:B------:R-:W-:Y:S02]  /*4dc0*/  PLOP3.LUT P2, PT, PT, PT, PT, 0x8, 0x0 ;  /* 0x000000000000781c */ /* 0x000fe40003f4e170 */
[----:B------:R-:W-:Y:S01]  /*4dd0*/  @!P4 PLOP3.LUT P2, PT, P5, PT, PT, 0x80, 0x0 ;  /* 0x000000000000c81c */ /* 0x000fe20002f4f070 */
[----:B------:R-:W1:Y:S01]  /*4de0*/  SYNCS.PHASECHK.TRANS64.TRYWAIT P5, [R28+URZ+0x80], R27 ;  /* 0x0000801b1c0075a7 */ /* 0x000e6200080a017f */
[----:B------:R-:W-:-:S05]  /*4df0*/  @!P4 LEA R23, R23, UR52, 0x1 ;  /* 0x000000341717cc11 */ /* 0x000fca000f8e08ff */
[C---:B------:R-:W-:Y:S02]  /*4e00*/  @!P4 VIADD R14, R23.reuse, 0x200 ;  /* 0x00000200170ec836 */ /* 0x040fe40000000000 */
[----:B------:R-:W-:-:S04]  /*4e10*/  @!P4 VIADD R26, R23, 0x220 ;  /* 0x00000220171ac836 */ /* 0x000fc80000000000 */
[----:B------:R-:W-:Y:S01]  /*4e20*/  @P2 VIADD R26, R14, 0xffffffe0 ;  /* 0xffffffe00e1a2836 */ /* 0x000fe20000000000 */
[----:B-1----:R-:W-:Y:S06]  /*4e30*/  @!P5 BRA `(.L_x_68) ;  /* 0x000000500098d947 */ /* 0x002fec0003800000 */
.L_x_141:
[----:B------:R-:W-:Y:S05]  /*4e40*/  BSYNC B1 ;  /* 0x0000000000017941 */ /* 0x000fea0003800000 */
.L_x_67:
[----:B------:R-:W-:Y:S05]  /*4e50*/  @!P4 WARPSYNC.ALL ;  /* 0x000000000000c948 */ /* 0x000fea0003800000 */
[----:B------:R2:W3:Y:S04]  /*4e60*/  @!P4 LDSM.16.M88.4 R8, [R23+0x200] ;  /* 0x000200001708c83b */ /* 0x0004e80000000200 */
[----:B------:R2:W4:Y:S02]  /*4e70*/  @!P4 LDSM.16.M88.4 R4, [R26] ;  /* 0x000000001a04c83b */ /* 0x0005240000000200 */
.L_x_65:
[----:B------:R-:W-:Y:S05]  /*4e80*/  BSYNC B0 ;  /* 0x0000000000007941 */ /* 0x000fea0003800000 */
.L_x_64:
[----:B---3--:R-:W-:Y:S02]  /*4e90*/  HADD2.F32 R14, -RZ, R8.H0_H0 ;  /* 0x20000008ff0e7230 */ /* 0x008fe40000004100 */
[C---:B------:R-:W-:Y:S01]  /*4ea0*/  FMUL R40, R62.reuse, R40 ;  /* 0x000000283e287220 */ /* 0x040fe20000400000 */
[C---:B------:R-:W-:Y:S01]  /*4eb0*/  FMUL R41, R62.reuse, R41 ;  /* 0x000000293e297220 */ /* 0x040fe20000400000 */
[C---:B------:R-:W-:Y:S01]  /*4ec0*/  FMUL R42, R62.reuse, R42 ;  /* 0x0000002a3e2a7220 */ /* 0x040fe20000400000 */
[----:B------:R-:W-:Y:S02]  /*4ed0*/  HADD2.F32 R30, -RZ, R9.H1_H1 ;  /* 0x30000009ff1e7230 */ /* 0x000fe40000004100 */
[----:B------:R-:W-:Y:S01]  /*4ee0*/  FFMA R14, R59, R14, R40 ;  /* 0x0000000e3b0e7223 */ /* 0x000fe20000000028 */
[C---:B------:R-:W-:Y:S01]  /*4ef0*/  FMUL R44, R62.reuse, R44 ;  /* 0x0000002c3e2c7220 */ /* 0x040fe20000400000 */
[C---:B------:R-:W-:Y:S01]  /*4f00*/  FMUL R45, R62.reuse, R45 ;  /* 0x0000002d3e2d7220 */ /* 0x040fe20000400000 */
[----:B------:R-:W-:Y:S01]  /*4f10*/  FMUL R49, R62, R49 ;  /* 0x000000313e317220 */ /* 0x000fe20000400000 */
[----:B------:R-:W-:Y:S01]  /*4f20*/  FMUL R32, R14, 0.70710676908493041992 ;  /* 0x3f3504f30e207820 */ /* 0x000fe20000400000 */
[C---:B------:R-:W-:Y:S01]  /*4f30*/  FMUL R50, R62.reuse, R50 ;  /* 0x000000323e327220 */ /* 0x040fe20000400000 */
[C---:B------:R-:W-:Y:S01]  /*4f40*/  FMUL R51, R62.reuse, R51 ;  /* 0x000000333e337220 */ /* 0x040fe20000400000 */
[----:B------:R-:W-:Y:S01]  /*4f50*/  FMUL R55, R62, R55 ;  /* 0x000000373e377220 */ /* 0x000fe20000400000 */
[C---:B--2---:R-:W-:Y:S01]  /*4f60*/  FMUL R23, R32.reuse, R32 ;  /* 0x0000002020177220 */ /* 0x044fe20000400000 */
[----:B------:R-:W-:Y:S01]  /*4f70*/  FSETP.GE.AND P2, PT, |R32|, 1.0029599666595458984, PT ;  /* 0x3f8060fe2000780b */ /* 0x000fe20003f46200 */
[----:B------:R-:W-:Y:S01]  /*4f80*/  FMUL R14, R14, 0.5 ;  /* 0x3f0000000e0e7820 */ /* 0x000fe20000400000 */
[----:B------:R-:W-:Y:S05]  /*4f90*/  WARPSYNC.ALL ;  /* 0x0000000000007948 */ /* 0x000fea0003800000 */
[----:B------:R-:W-:Y:S01]  /*4fa0*/  FSEL R23, |R32|, R23, P2 ;  /* 0x0000001720177208 */ /* 0x000fe20001000200 */
[----:B------:R-:W-:Y:S01]  /*4fb0*/  BSSY B0, `(.L_x_69) ;  /* 0x00001d0000007945 */ /* 0x000fe20003800000 */
[----:B------:R-:W-:-:S02]  /*4fc0*/  FSEL R26, R0, 8.4834944573231041431e-05, P2 ;  /* 0x38b1e96a001a7808 */ /* 0x000fc40001000000 */
[----:B-1----:R-:W-:Y:S02]  /*4fd0*/  FSEL R28, -R3, -0.00082130916416645050049, P2 ;  /* 0xba574d20031c7808 */ /* 0x002fe40001000100 */
[----:B------:R-:W-:Y:S02]  /*4fe0*/  FSEL R27, R12, 0.0052134888246655464172, P2 ;  /* 0x3baad5ea0c1b7808 */ /* 0x000fe40001000000 */
[----:B------:R-:W-:Y:S01]  /*4ff0*/  FSEL R29, -R13, -0.026868773624300956726, P2 ;  /* 0xbcdc1be70d1d7808 */ /* 0x000fe20001000100 */
[----:B------:R-:W-:Y:S01]  /*5000*/  FFMA R26, R23, R26, R28 ;  /* 0x0000001a171a7223 */ /* 0x000fe2000000001c */
[----:B------:R-:W-:-:S03]  /*5010*/  FSEL R28, -|R32|, R32, P2 ;  /* 0x00000020201c7208 */ /* 0x000fc60001000300 */
[----:B------:R-:W-:Y:S01]  /*5020*/  FFMA R26, R23, R26, R27 ;  /* 0x0000001a171a7223 */ /* 0x000fe2000000001b */
[----:B------:R-:W-:-:S03]  /*5030*/  FSEL R27, R15, 0.11284004896879196167, P2 ;  /* 0x3de718af0f1b7808 */ /* 0x000fc60001000000 */
[----:B------:R-:W-:Y:S01]  /*5040*/  FFMA R26, R23, R26, R29 ;  /* 0x0000001a171a7223 */ /* 0x000fe2000000001d */
[----:B------:R-:W-:-:S03]  /*5050*/  FSEL R29, R20, -0.37612664699554443359, P2 ;  /* 0xbec093ac141d7808 */ /* 0x000fc60001000000 */
[----:B------:R-:W-:Y:S01]  /*5060*/  FFMA R26, R23, R26, R27 ;  /* 0x0000001a171a7223 */ /* 0x000fe2000000001b */
[----:B------:R-:W-:-:S03]  /*5070*/  FSEL R27, R21, 0.12837915122509002686, P2 ;  /* 0x3e0375d3151b7808 */ /* 0x000fc60001000000 */
[----:B------:R-:W-:-:S04]  /*5080*/  FFMA R26, R23, R26, R29 ;  /* 0x0000001a171a7223 */ /* 0x000fc8000000001d */
[----:B------:R-:W-:Y:S01]  /*5090*/  FFMA R23, R23, R26, R27 ;  /* 0x0000001a17177223 */ /* 0x000fe2000000001b */
[----:B------:R-:W-:-:S03]  /*50a0*/  HADD2.F32 R26, -RZ, R8.H1_H1 ;  /* 0x30000008ff1a7230 */ /* 0x000fc60000004100 */
[----:B------:R-:W-:Y:S01]  /*50b0*/  FFMA R23, R23, R28, R28 ;  /* 0x0000001c17177223 */ /* 0x000fe2000000001c */
[----:B------:R-:W-:Y:S02]  /*50c0*/  HADD2.F32 R28, -RZ, R9.H0_H0 ;  /* 0x20000009ff1c7230 */ /* 0x000fe40000004100 */
[C---:B------:R-:W-:Y:S01]  /*50d0*/  FFMA R26, R59.reuse, R26, R41 ;  /* 0x0000001a3b1a7223 */ /* 0x040fe20000000029 */
[----:B------:R-:W-:Y:S01]  /*50e0*/  FMUL R9, R62, R43 ;  /* 0x0000002b3e097220 */ /* 0x000fe20000400000 */
[----:B------:R-:W1:Y:S01]  /*50f0*/  @P2 MUFU.EX2 R27, R23 ;  /* 0x00000017001b2308 */ /* 0x000e620000000800 */
[C---:B------:R-:W-:Y:S01]  /*5100*/  FFMA R8, R59.reuse, R28, R42 ;  /* 0x0000001c3b087223 */ /* 0x040fe2000000002a */
[C---:B------:R-:W-:Y:S01]  /*5110*/  FMUL R64, R26.reuse, 0.70710676908493041992 ;  /* 0x3f3504f31a407820 */ /* 0x040fe20000400000 */
[----:B------:R-:W-:Y:S01]  /*5120*/  FFMA R9, R59, R30, R9 ;  /* 0x0000001e3b097223 */ /* 0x000fe20000000009 */
[----:B------:R-:W-:Y:S01]  /*5130*/  FMUL R26, R26, 0.5 ;  /* 0x3f0000001a1a7820 */ /* 0x000fe20000400000 */
[----:B------:R-:W-:-:S02]  /*5140*/  FMUL R66, R8, 0.70710676908493041992 ;  /* 0x3f3504f308427820 */ /* 0x000fc40000400000 */
[----:B------:R-:W-:Y:S02]  /*5150*/  FMUL R37, R9, 0.70710676908493041992 ;  /* 0x3f3504f309257820 */ /* 0x000fe40000400000 */
[C---:B------:R-:W-:Y:S01]  /*5160*/  FMUL R29, R66.reuse, R66 ;  /* 0x00000042421d7220 */ /* 0x040fe20000400000 */
[C---:B------:R-:W-:Y:S01]  /*5170*/  FSETP.GE.AND P4, PT, |R66|.reuse, 1.0029599666595458984, PT ;  /* 0x3f8060fe4200780b */ /* 0x040fe20003f86200 */
[C---:B------:R-:W-:Y:S01]  /*5180*/  FMUL R31, R37.reuse, R37 ;  /* 0x00000025251f7220 */ /* 0x040fe20000400000 */
[----:B------:R-:W-:Y:S02]  /*5190*/  FSETP.GE.AND P5, PT, |R37|, 1.0029599666595458984, PT ;  /* 0x3f8060fe2500780b */ /* 0x000fe40003fa6200 */
[----:B------:R-:W-:Y:S01]  /*51a0*/  FSEL R29, |R66|, R29, P4 ;  /* 0x0000001d421d7208 */ /* 0x000fe20002000200 */
[----:B-1----:R-:W-:Y:S01]  /*51b0*/  @P2 FADD R27, -R27, 1 ;  /* 0x3f8000001b1b2421 */ /* 0x002fe20000000100 */
[----:B------:R-:W-:Y:S02]  /*51c0*/  FSEL R34, -R3, -0.00082130916416645050049, P4 ;  /* 0xba574d2003227808 */ /* 0x000fe40002000100 */
[----:B------:R-:W-:-:S02]  /*51d0*/  FSEL R31, |R37|, R31, P5 ;  /* 0x0000001f251f7208 */ /* 0x000fc40002800200 */
[----:B------:R-:W-:Y:S01]  /*51e0*/  @P2 LOP3.LUT R23, R27, 0x80000000, R32, 0xb8, !PT ;  /* 0x800000001b172812 */ /* 0x000fe200078eb820 */
[C---:B------:R-:W-:Y:S01]  /*51f0*/  FMUL R27, R64.reuse, R64 ;  /* 0x00000040401b7220 */ /* 0x040fe20000400000 */
[----:B------:R-:W-:Y:S02]  /*5200*/  FSETP.GE.AND P2, PT, |R64|, 1.0029599666595458984, PT ;  /* 0x3f8060fe4000780b */ /* 0x000fe40003f46200 */
[----:B------:R-:W-:Y:S01]  /*5210*/  FSEL R32, R0, 8.4834944573231041431e-05, P4 ;  /* 0x38b1e96a00207808 */ /* 0x000fe20002000000 */
[----:B------:R-:W-:Y:S01]  /*5220*/  FADD R23, R23, 1 ;  /* 0x3f80000017177421 */ /* 0x000fe20000000000 */
[----:B------:R-:W-:Y:S02]  /*5230*/  FSEL R27, |R64|, R27, P2 ;  /* 0x0000001b401b7208 */ /* 0x000fe40001000200 */
[C---:B------:R-:W-:Y:S01]  /*5240*/  FSEL R28, R0.reuse, 8.4834944573231041431e-05, P2 ;  /* 0x38b1e96a001c7808 */ /* 0x040fe20001000000 */
[----:B------:R-:W-:Y:S01]  /*5250*/  FFMA R34, R29, R32, R34 ;  /* 0x000000201d227223 */ /* 0x000fe20000000022 */
[----:B------:R-:W-:Y:S01]  /*5260*/  FSEL R30, -R3, -0.00082130916416645050049, P2 ;  /* 0xba574d20031e7808 */ /* 0x000fe20001000100 */
[----:B------:R-:W-:Y:S01]  /*5270*/  FMUL R14, R23, R14 ;  /* 0x0000000e170e7220 */ /* 0x000fe20000400000 */
[----:B------:R-:W-:-:S02]  /*5280*/  FSEL R38, R0, 8.4834944573231041431e-05, P5 ;  /* 0x38b1e96a00267808 */ /* 0x000fc40002800000 */
[----:B------:R-:W-:Y:S01]  /*5290*/  FSEL R40, -R3, -0.00082130916416645050049, P5 ;  /* 0xba574d2003287808 */ /* 0x000fe20002800100 */
[----:B------:R-:W-:Y:S01]  /*52a0*/  FFMA R28, R27, R28, R30 ;  /* 0x0000001c1b1c7223 */ /* 0x000fe2000000001e */
[C---:B------:R-:W-:Y:S02]  /*52b0*/  FSEL R30, R12.reuse, 0.0052134888246655464172, P2 ;  /* 0x3baad5ea0c1e7808 */ /* 0x040fe40001000000 */
[C---:B------:R-:W-:Y:S01]  /*52c0*/  FSEL R36, R12.reuse, 0.0052134888246655464172, P4 ;  /* 0x3baad5ea0c247808 */ /* 0x040fe20002000000 */
[----:B------:R-:W-:Y:S01]  /*52d0*/  FFMA R38, R31, R38, R40 ;  /* 0x000000261f267223 */ /* 0x000fe20000000028 */
        /* <DEDUP_REMOVED lines=30> */
[----:B------:R-:W-:-:S02]  /*54c0*/  HADD2.F32 R32, -RZ, R10.H1_H1 ;  /* 0x3000000aff207230 */ /* 0x000fc40000004100 */
[----:B------:R-:W-:Y:S01]  /*54d0*/  FFMA R28, R28, R29, R29 ;  /* 0x0000001d1c1c7223 */ /* 0x000fe2000000001d */
[----:B------:R-:W-:Y:S01]  /*54e0*/  FSEL R29, -|R37|, R37, P5 ;  /* 0x00000025251d7208 */ /* 0x000fe20002800300 */
[----:B------:R-:W1:Y:S01]  /*54f0*/  @P2 MUFU.EX2 R33, R27 ;  /* 0x0000001b00212308 */ /* 0x000e620000000800 */
[----:B------:R-:W-:Y:S01]  /*5500*/  FFMA R30, R31, R30, R35 ;  /* 0x0000001e1f1e7223 */ /* 0x000fe20000000023 */
[----:B------:R-:W-:Y:S02]  /*5510*/  HADD2.F32 R34, -RZ, R11.H0_H0 ;  /* 0x2000000bff227230 */ /* 0x000fe40000004100 */
[C---:B------:R-:W-:Y:S01]  /*5520*/  FMUL R31, R62.reuse, R46 ;  /* 0x0000002e3e1f7220 */ /* 0x040fe20000400000 */
[----:B------:R-:W-:Y:S01]  /*5530*/  FMUL R42, R62, R47 ;  /* 0x0000002f3e2a7220 */ /* 0x000fe20000400000 */
[----:B------:R-:W-:Y:S01]  /*5540*/  FFMA R29, R30, R29, R29 ;  /* 0x0000001d1e1d7223 */ /* 0x000fe2000000001d */
[----:B------:R-:W-:Y:S02]  /*5550*/  HADD2.F32 R30, -RZ, R10.H0_H0 ;  /* 0x2000000aff1e7230 */ /* 0x000fe40000004100 */
[----:B------:R-:W-:Y:S01]  /*5560*/  FFMA R31, R59, R34, R31 ;  /* 0x000000223b1f7223 */ /* 0x000fe2000000001f */
[----:B------:R-:W2:Y:S01]  /*5570*/  @P4 MUFU.EX2 R35, R28 ;  /* 0x0000001c00234308 */ /* 0x000ea20000000800 */
[----:B----4-:R-:W-:-:S02]  /*5580*/  HADD2.F32 R40, -RZ, R4.H1_H1 ;  /* 0x30000004ff287230 */ /* 0x010fc40000004100 */
[C---:B------:R-:W-:Y:S01]  /*5590*/  FFMA R10, R59.reuse, R30, R44 ;  /* 0x0000001e3b0a7223 */ /* 0x040fe2000000002c */
[----:B------:R-:W-:-:S03]  /*55a0*/  FFMA R30, R59, R32, R45 ;  /* 0x000000203b1e7223 */ /* 0x000fc6000000002d */
[----:B------:R-:W-:Y:S01]  /*55b0*/  FMUL R44, R10, 0.70710676908493041992 ;  /* 0x3f3504f30a2c7820 */ /* 0x000fe20000400000 */
[----:B------:R-:W3:Y:S01]  /*55c0*/  @P5 MUFU.EX2 R36, R29 ;  /* 0x0000001d00245308 */ /* 0x000ee20000000800 */
[----:B-1----:R-:W-:Y:S01]  /*55d0*/  @P2 FADD R33, -R33, 1 ;  /* 0x3f80000021212421 */ /* 0x002fe20000000100 */
[----:B------:R-:W-:Y:S01]  /*55e0*/  FMUL R46, R30, 0.70710676908493041992 ;  /* 0x3f3504f31e2e7820 */ /* 0x000fe20000400000 */
[----:B------:R-:W-:Y:S01]  /*55f0*/  FMUL R32, R44, R44 ;  /* 0x0000002c2c207220 */ /* 0x000fe20000400000 */
[----:B------:R-:W-:Y:S02]  /*5600*/  FMUL R30, R30, 0.5 ;  /* 0x3f0000001e1e7820 */ /* 0x000fe40000400000 */
[----:B------:R-:W-:Y:S01]  /*5610*/  @P2 LOP3.LUT R27, R33, 0x80000000, R64, 0xb8, !PT ;  /* 0x80000000211b2812 */ /* 0x000fe200078eb840 */
[----:B------:R-:W-:Y:S01]  /*5620*/  FMUL R34, R46, R46 ;  /* 0x0000002e2e227220 */ /* 0x000fe20000400000 */
[C---:B------:R-:W-:Y:S01]  /*5630*/  FSETP.GE.AND P2, PT, |R44|.reuse, 1.0029599666595458984, PT ;  /* 0x3f8060fe2c00780b */ /* 0x040fe20003f46200 */
[----:B--2---:R-:W-:Y:S01]  /*5640*/  @P4 FADD R35, -R35, 1 ;  /* 0x3f80000023234421 */ /* 0x004fe20000000100 */
[----:B------:R-:W-:Y:S01]  /*5650*/  FMUL R64, R31, 0.70710676908493041992 ;  /* 0x3f3504f31f407820 */ /* 0x000fe20000400000 */
[----:B------:R-:W-:Y:S01]  /*5660*/  FADD R27, R27, 1 ;  /* 0x3f8000001b1b7421 */ /* 0x000fe20000000000 */
        /* <DEDUP_REMOVED lines=8> */
[----:B------:R-:W-:-:S02]  /*56f0*/  FSEL R35, -R3, -0.00082130916416645050049, P2 ;  /* 0xba574d2003237808 */ /* 0x000fc40001000100 */
[----:B------:R-:W-:Y:S01]  /*5700*/  @P5 LOP3.LUT R29, R36, 0x80000000, R37, 0xb8, !PT ;  /* 0x80000000241d5812 */ /* 0x000fe200078eb825 */
[----:B------:R-:W-:Y:S01]  /*5710*/  FMUL R36, R64, R64 ;  /* 0x0000004040247220 */ /* 0x000fe20000400000 */
[----:B------:R-:W-:Y:S01]  /*5720*/  FSEL R34, |R46|, R34, P4 ;  /* 0x000000222e227208 */ /* 0x000fe20002000200 */
[----:B------:R-:W-:Y:S01]  /*5730*/  FFMA R33, R32, R33, R35 ;  /* 0x0000002120217223 */ /* 0x000fe20000000023 */
[----:B------:R-:W-:Y:S01]  /*5740*/  FSEL R37, R0, 8.4834944573231041431e-05, P4 ;  /* 0x38b1e96a00257808 */ /* 0x000fe20002000000 */
[----:B------:R-:W-:Y:S01]  /*5750*/  FADD R29, R29, 1 ;  /* 0x3f8000001d1d7421 */ /* 0x000fe20000000000 */
[----:B------:R-:W-:Y:S02]  /*5760*/  FSEL R41, -R3, -0.00082130916416645050049, P4 ;  /* 0xba574d2003297808 */ /* 0x000fe40002000100 */
[----:B------:R-:W-:Y:S02]  /*5770*/  FSETP.GE.AND P5, PT, |R64|, 1.0029599666595458984, PT ;  /* 0x3f8060fe4000780b */ /* 0x000fe40003fa6200 */
[----:B------:R-:W-:Y:S01]  /*5780*/  FSEL R35, R12, 0.0052134888246655464172, P2 ;  /* 0x3baad5ea0c237808 */ /* 0x000fe20001000000 */
[----:B------:R-:W-:Y:S01]  /*5790*/  FFMA R41, R34, R37, R41 ;  /* 0x0000002522297223 */ /* 0x000fe20000000029 */
[----:B------:R-:W-:-:S02]  /*57a0*/  FSEL R36, |R64|, R36, P5 ;  /* 0x0000002440247208 */ /* 0x000fc40002800200 */
[----:B------:R-:W-:Y:S01]  /*57b0*/  FSEL R45, R0, 8.4834944573231041431e-05, P5 ;  /* 0x38b1e96a002d7808 */ /* 0x000fe20002800000 */
[----:B------:R-:W-:Y:S01]  /*57c0*/  FFMA R33, R32, R33, R35 ;  /* 0x0000002120217223 */ /* 0x000fe20000000023 */
[----:B------:R-:W-:Y:S02]  /*57d0*/  FSEL R63, -R3, -0.00082130916416645050049, P5 ;  /* 0xba574d20033f7808 */ /* 0x000fe40002800100 */
[----:B------:R-:W-:Y:S02]  /*57e0*/  FSEL R43, R12, 0.0052134888246655464172, P4 ;  /* 0x3baad5ea0c2b7808 */ /* 0x000fe40002000000 */
        /* <DEDUP_REMOVED lines=20> */
[----:B------:R-:W-:Y:S01]  /*5930*/  FSEL R37, -|R44|, R44, P2 ;  /* 0x0000002c2c257208 */ /* 0x000fe20001000300 */
[----:B------:R-:W-:Y:S01]  /*5940*/  FFMA R63, R36, R65, R63 ;  /* 0x00000041243f7223 */ /* 0x000fe2000000003f */
[----:B------:R-:W-:Y:S01]  /*5950*/  FSEL R45, R15, 0.11284004896879196167, P5 ;  /* 0x3de718af0f2d7808 */ /* 0x000fe20002800000 */
[----:B------:R-:W-:Y:S01]  /*5960*/  FFMA R33, R34, R41, R33 ;  /* 0x0000002922217223 */ /* 0x000fe20000000021 */
[----:B------:R-:W-:Y:S01]  /*5970*/  FSEL R34, -|R46|, R46, P4 ;  /* 0x0000002e2e227208 */ /* 0x000fe20002000300 */
[----:B------:R-:W-:Y:S01]  /*5980*/  FFMA R32, R32, R37, R37 ;  /* 0x0000002520207223 */ /* 0x000fe20000000025 */
[----:B------:R-:W-:Y:S01]  /*5990*/  FSEL R37, R20, -0.37612664699554443359, P5 ;  /* 0xbec093ac14257808 */ /* 0x000fe20002800000 */
[C---:B------:R-:W-:Y:S01]  /*59a0*/  FFMA R45, R36.reuse, R63, R45 ;  /* 0x0000003f242d7223 */ /* 0x040fe2000000002d */
[----:B------:R-:W-:Y:S01]  /*59b0*/  FSEL R38, R21, 0.12837915122509002686, P5 ;  /* 0x3e0375d315267808 */ /* 0x000fe20002800000 */
[----:B------:R-:W-:Y:S01]  /*59c0*/  FFMA R33, R33, R34, R34 ;  /* 0x0000002221217223 */ /* 0x000fe20000000022 */
[----:B------:R-:W1:Y:S01]  /*59d0*/  @P2 MUFU.EX2 R35, R32 ;  /* 0x0000002000232308 */ /* 0x000e620000000800 */
[----:B------:R-:W-:Y:S01]  /*59e0*/  FFMA R37, R36, R45, R37 ;  /* 0x0000002d24257223 */ /* 0x000fe20000000025 */
[----:B------:R-:W-:-:S03]  /*59f0*/  FSEL R34, -|R64|, R64, P5 ;  /* 0x0000004040227208 */ /* 0x000fc60002800300 */
[----:B------:R-:W-:Y:S01]  /*5a00*/  FFMA R37, R36, R37, R38 ;  /* 0x0000002524257223 */ /* 0x000fe20000000026 */
[----:B------:R-:W-:Y:S02]  /*5a10*/  HADD2.F32 R36, -RZ, R11.H1_H1 ;  /* 0x3000000bff247230 */ /* 0x000fe40000004100 */
[----:B------:R-:W-:Y:S01]  /*5a20*/  FMUL R11, R62, R48 ;  /* 0x000000303e0b7220 */ /* 0x000fe20000400000 */
[----:B------:R-:W2:Y:S01]  /*5a30*/  @P4 MUFU.EX2 R41, R33 ;  /* 0x0000002100294308 */ /* 0x000ea20000000800 */
[----:B------:R-:W-:Y:S01]  /*5a40*/  FFMA R34, R37, R34, R34 ;  /* 0x0000002225227223 */ /* 0x000fe20000000022 */
[----:B------:R-:W-:-:S05]  /*5a50*/  HADD2.F32 R38, -RZ, R4.H0_H0 ;  /* 0x20000004ff267230 */ /* 0x000fca0000004100 */
[----:B------:R-:W-:Y:S01]  /*5a60*/  FFMA R4, R59, R38, R11 ;  /* 0x000000263b047223 */ /* 0x000fe2000000000b */
[----:B------:R-:W3:Y:S01]  /*5a70*/  @P5 MUFU.EX2 R43, R34 ;  /* 0x00000022002b5308 */ /* 0x000ee20000000800 */
[----:B-1----:R-:W-:Y:S01]  /*5a80*/  @P2 FADD R37, -R35, 1 ;  /* 0x3f80000023252421 */ /* 0x002fe20000000100 */
[C---:B------:R-:W-:Y:S01]  /*5a90*/  FFMA R35, R59.reuse, R36, R42 ;  /* 0x000000243b237223 */ /* 0x040fe2000000002a */
[----:B------:R-:W-:Y:S01]  /*5aa0*/  FMUL R48, R4, 0.70710676908493041992 ;  /* 0x3f3504f304307820 */ /* 0x000fe20000400000 */
[----:B------:R-:W-:Y:S02]  /*5ab0*/  FFMA R11, R59, R40, R49 ;  /* 0x000000283b0b7223 */ /* 0x000fe40000000031 */
[----:B------:R-:W-:Y:S01]  /*5ac0*/  @P2 LOP3.LUT R32, R37, 0x80000000, R44, 0xb8, !PT ;  /* 0x8000000025202812 */ /* 0x000fe200078eb82c */
[----:B------:R-:W-:Y:S01]  /*5ad0*/  FMUL R38, R48, R48 ;  /* 0x0000003030267220 */ /* 0x000fe20000400000 */
[----:B------:R-:W-:Y:S01]  /*5ae0*/  FMUL R66, R11, 0.70710676908493041992 ;  /* 0x3f3504f30b427820 */ /* 0x000fe20000400000 */
[----:B--2---:R-:W-:Y:S01]  /*5af0*/  @P4 FADD R41, -R41, 1 ;  /* 0x3f80000029294421 */ /* 0x004fe20000000100 */
[----:B------:R-:W-:-:S02]  /*5b00*/  HADD2.F32 R44, -RZ, R6.H0_H0 ;  /* 0x20000006ff2c7230 */ /* 0x000fc40000004100 */
[----:B------:R-:W-:Y:S01]  /*5b10*/  FADD R32, R32, 1 ;  /* 0x3f80000020207421 */ /* 0x000fe20000000000 */
[----:B------:R-:W-:Y:S01]  /*5b20*/  FMUL R42, R66, R66 ;  /* 0x00000042422a7220 */ /* 0x000fe20000400000 */
[----:B------:R-:W-:Y:S01]  /*5b30*/  HADD2.F32 R6, -RZ, R6.H1_H1 ;  /* 0x30000006ff067230 */ /* 0x000fe20000004100 */
[----:B------:R-:W-:Y:S01]  /*5b40*/  @P4 LOP3.LUT R33, R41, 0x80000000, R46, 0xb8, !PT ;  /* 0x8000000029214812 */ /* 0x000fe200078eb82e */
[----:B------:R-:W-:Y:S01]  /*5b50*/  FMUL R46, R35, 0.70710676908493041992 ;  /* 0x3f3504f3232e7820 */ /* 0x000fe20000400000 */
[----:B------:R-:W-:Y:S01]  /*5b60*/  FSETP.GE.AND P4, PT, |R48|, 1.0029599666595458984, PT ;  /* 0x3f8060fe3000780b */ /* 0x000fe20003f86200 */
[----:B---3--:R-:W-:Y:S01]  /*5b70*/  @P5 FADD R43, -R43, 1 ;  /* 0x3f8000002b2b5421 */ /* 0x008fe20000000100 */
[----:B------:R-:W-:Y:S01]  /*5b80*/  FMUL R11, R11, 0.5 ;  /* 0x3f0000000b0b7820 */ /* 0x000fe20000400000 */
[C---:B------:R-:W-:Y:S01]  /*5b90*/  FMUL R36, R46.reuse, R46 ;  /* 0x0000002e2e247220 */ /* 0x040fe20000400000 */
[----:B------:R-:W-:Y:S01]  /*5ba0*/  FSETP.GE.AND P2, PT, |R46|, 1.0029599666595458984, PT ;  /* 0x3f8060fe2e00780b */ /* 0x000fe20003f46200 */
[----:B------:R-:W-:Y:S01]  /*5bb0*/  FADD R33, R33, 1 ;  /* 0x3f80000021217421 */ /* 0x000fe20000000000 */
[----:B------:R-:W-:-:S02]  /*5bc0*/  @P5 LOP3.LUT R34, R43, 0x80000000, R64, 0xb8, !PT ;  /* 0x800000002b225812 */ /* 0x000fc400078eb840 */
[----:B------:R-:W-:Y:S01]  /*5bd0*/  FSEL R36, |R46|, R36, P2 ;  /* 0x000000242e247208 */ /* 0x000fe20001000200 */
[----:B------:R-:W-:Y:S01]  /*5be0*/  FMUL R33, R33, R30 ;  /* 0x0000001e21217220 */ /* 0x000fe20000400000 */
[----:B------:R-:W-:Y:S01]  /*5bf0*/  FSEL R37, R0, 8.4834944573231041431e-05, P2 ;  /* 0x38b1e96a00257808 */ /* 0x000fe20001000000 */
[----:B------:R-:W-:Y:S01]  /*5c00*/  FADD R34, R34, 1 ;  /* 0x3f80000022227421 */ /* 0x000fe20000000000 */
[C---:B------:R-:W-:Y:S02]  /*5c10*/  FSEL R41, -R3.reuse, -0.00082130916416645050049, P2 ;  /* 0xba574d2003297808 */ /* 0x040fe40001000100 */
[----:B------:R-:W-:Y:S01]  /*5c20*/  FSEL R40, |R48|, R38, P4 ;  /* 0x0000002630287208 */ /* 0x000fe20002000200 */
[----:B------:R-:W-:Y:S01]  /*5c30*/  FMUL R31, R34, R31 ;  /* 0x0000001f221f7220 */ /* 0x000fe20000400000 */
[----:B------:R-:W-:Y:S01]  /*5c40*/  FSEL R43, R0, 8.4834944573231041431e-05, P4 ;  /* 0x38b1e96a002b7808 */ /* 0x000fe20002000000 */
[----:B------:R-:W-:Y:S01]  /*5c50*/  FFMA R37, R36, R37, R41 ;  /* 0x0000002524257223 */ /* 0x000fe20000000029 */
[----:B------:R-:W-:-:S02]  /*5c60*/  FSEL R45, -R3, -0.00082130916416645050049, P4 ;  /* 0xba574d20032d7808 */ /* 0x000fc40002000100 */
[----:B------:R-:W-:Y:S02]  /*5c70*/  FSETP.GE.AND P5, PT, |R66|, 1.0029599666595458984, PT ;  /* 0x3f8060fe4200780b */ /* 0x000fe40003fa6200 */
        /* <DEDUP_REMOVED lines=27> */
[----:B------:R-:W-:Y:S01]  /*5e30*/  FSEL R38, -|R46|, R46, P2 ;  /* 0x0000002e2e267208 */ /* 0x000fe20001000300 */
        /* <DEDUP_REMOVED lines=13> */
[----:B------:R-:W-:-:S02]  /*5f10*/  HADD2.F32 R40, -RZ, R5.H0_H0 ;  /* 0x20000005ff287230 */ /* 0x000fc40000004100 */
[----:B------:R-:W-:Y:S02]  /*5f20*/  HADD2.F32 R42, -RZ, R5.H1_H1 ;  /* 0x30000005ff2a7230 */ /* 0x000fe40000004100 */
[----:B------:R-:W-:Y:S01]  /*5f30*/  FFMA R38, R38, R47, R47 ;  /* 0x0000002f26267223 */ /* 0x000fe2000000002f */
[----:B------:R-:W2:Y:S01]  /*5f40*/  @P4 MUFU.EX2 R43, R36 ;  /* 0x00000024002b4308 */ /* 0x000ea20000000800 */
[C---:B------:R-:W-:Y:S01]  /*5f50*/  FFMA R63, R59.reuse, R40, R50 ;  /* 0x000000283b3f7223 */ /* 0x040fe20000000032 */
[----:B------:R-:W-:Y:S01]  /*5f60*/  FMUL R5, R62, R52 ;  /* 0x000000343e057220 */ /* 0x000fe20000400000 */
[----:B------:R-:W-:Y:S02]  /*5f70*/  FFMA R51, R59, R42, R51 ;  /* 0x0000002a3b337223 */ /* 0x000fe40000000033 */
[----:B------:R-:W-:Y:S01]  /*5f80*/  FMUL R68, R63, 0.70710676908493041992 ;  /* 0x3f3504f33f447820 */ /* 0x000fe20000400000 */
[----:B------:R-:W-:Y:S01]  /*5f90*/  FFMA R65, R59, R44, R5 ;  /* 0x0000002c3b417223 */ /* 0x000fe20000000005 */
[----:B------:R-:W-:Y:S01]  /*5fa0*/  FMUL R67, R51, 0.70710676908493041992 ;  /* 0x3f3504f333437820 */ /* 0x000fe20000400000 */
[----:B------:R-:W3:Y:S01]  /*5fb0*/  @P5 MUFU.EX2 R45, R38 ;  /* 0x00000026002d5308 */ /* 0x000ee20000000800 */
[----:B-1----:R-:W-:Y:S01]  /*5fc0*/  @P2 FADD R41, -R41, 1 ;  /* 0x3f80000029292421 */ /* 0x002fe20000000100 */
[----:B------:R-:W-:Y:S01]  /*5fd0*/  FMUL R5, R68, R68 ;  /* 0x0000004444057220 */ /* 0x000fe20000400000 */
[----:B------:R-:W-:-:S03]  /*5fe0*/  FMUL R69, R65, 0.70710676908493041992 ;  /* 0x3f3504f341457820 */ /* 0x000fc60000400000 */
[----:B------:R-:W-:Y:S01]  /*5ff0*/  @P2 LOP3.LUT R37, R41, 0x80000000, R46, 0xb8, !PT ;  /* 0x8000000029252812 */ /* 0x000fe200078eb82e */
[----:B------:R-:W-:Y:S01]  /*6000*/  FMUL R41, R67, R67 ;  /* 0x0000004343297220 */ /* 0x000fe20000400000 */
[C---:B------:R-:W-:Y:S01]  /*6010*/  FSETP.GE.AND P2, PT, |R68|.reuse, 1.0029599666595458984, PT ;  /* 0x3f8060fe4400780b */ /* 0x040fe20003f46200 */
[----:B--2---:R-:W-:Y:S02]  /*6020*/  @P4 FADD R43, -R43, 1 ;  /* 0x3f8000002b2b4421 */ /* 0x004fe40000000100 */
[----:B------:R-:W-:Y:S01]  /*6030*/  FADD R37, R37, 1 ;  /* 0x3f80000025257421 */ /* 0x000fe20000000000 */
[----:B------:R-:W-:Y:S02]  /*6040*/  FSEL R5, |R68|, R5, P2 ;  /* 0x0000000544057208 */ /* 0x000fe40001000200 */
[----:B------:R-:W-:Y:S02]  /*6050*/  @P4 LOP3.LUT R36, R43, 0x80000000, R48, 0xb8, !PT ;  /* 0x800000002b244812 */ /* 0x000fe400078eb830 */
[----:B------:R-:W-:Y:S01]  /*6060*/  FSETP.GE.AND P4, PT, |R67|, 1.0029599666595458984, PT ;  /* 0x3f8060fe4300780b */ /* 0x000fe20003f86200 */
[----:B---3--:R-:W-:Y:S01]  /*6070*/  @P5 FADD R45, -R45, 1 ;  /* 0x3f8000002d2d5421 */ /* 0x008fe20000000100 */
[----:B------:R-:W-:Y:S01]  /*6080*/  FSEL R40, R0, 8.4834944573231041431e-05, P2 ;  /* 0x38b1e96a00287808 */ /* 0x000fe20001000000 */
[----:B------:R-:W-:Y:S01]  /*6090*/  FADD R36, R36, 1 ;  /* 0x3f80000024247421 */ /* 0x000fe20000000000 */
[----:B------:R-:W-:-:S02]  /*60a0*/  FSEL R42, -R3, -0.00082130916416645050049, P2 ;  /* 0xba574d20032a7808 */ /* 0x000fc40001000100 */
[----:B------:R-:W-:Y:S02]  /*60b0*/  FSEL R43, |R67|, R41, P4 ;  /* 0x00000029432b7208 */ /* 0x000fe40002000200 */
[----:B------:R-:W-:Y:S01]  /*60c0*/  FSEL R44, R0, 8.4834944573231041431e-05, P4 ;  /* 0x38b1e96a002c7808 */ /* 0x000fe20002000000 */
[----:B------:R-:W-:Y:S01]  /*60d0*/  FFMA R40, R5, R40, R42 ;  /* 0x0000002805287223 */ /* 0x000fe2000000002a */
[----:B------:R-:W-:Y:S02]  /*60e0*/  FSEL R46, -R3, -0.00082130916416645050049, P4 ;  /* 0xba574d20032e7808 */ /* 0x000fe40002000100 */
[----:B------:R-:W-:Y:S01]  /*60f0*/  @P5 LOP3.LUT R38, R45, 0x80000000, R66, 0xb8, !PT ;  /* 0x800000002d265812 */ /* 0x000fe200078eb842 */
[----:B------:R-:W-:Y:S01]  /*6100*/  FMUL R45, R69, R69 ;  /* 0x00000045452d7220 */ /* 0x000fe20000400000 */
[----:B------:R-:W-:Y:S01]  /*6110*/  FSEL R42, R12, 0.0052134888246655464172, P2 ;  /* 0x3baad5ea0c2a7808 */ /* 0x000fe20001000000 */
[----:B------:R-:W-:Y:S01]  /*6120*/  FFMA R46, R43, R44, R46 ;  /* 0x0000002c2b2e7223 */ /* 0x000fe2000000002e */
[----:B------:R-:W-:Y:S01]  /*6130*/  FSETP.GE.AND P5, PT, |R69|, 1.0029599666595458984, PT ;  /* 0x3f8060fe4500780b */ /* 0x000fe20003fa6200 */
[----:B------:R-:W-:Y:S01]  /*6140*/  FADD R38, R38, 1 ;  /* 0x3f80000026267421 */ /* 0x000fe20000000000 */
[----:B------:R-:W-:Y:S01]  /*6150*/  FSEL R44, -R13, -0.026868773624300956726, P2 ;  /* 0xbcdc1be70d2c7808 */ /* 0x000fe20001000100 */
[----:B------:R-:W-:Y:S01]  /*6160*/  FFMA R40, R5, R40, R42 ;  /* 0x0000002805287223 */ /* 0x000fe2000000002a */
[----:B------:R-:W-:-:S02]  /*6170*/  FSEL R47, |R69|, R45, P5 ;  /* 0x0000002d452f7208 */ /* 0x000fc40002800200 */
[----:B------:R-:W-:Y:S01]  /*6180*/  FSEL R50, R0, 8.4834944573231041431e-05, P5 ;  /* 0x38b1e96a00327808 */ /* 0x000fe20002800000 */
[----:B------:R-:W-:Y:S01]  /*6190*/  FFMA R40, R5, R40, R44 ;  /* 0x0000002805287223 */ /* 0x000fe2000000002c */
[----:B------:R-:W-:Y:S02]  /*61a0*/  FSEL R52, -R3, -0.00082130916416645050049, P5 ;  /* 0xba574d2003347808 */ /* 0x000fe40002800100 */
        /* <DEDUP_REMOVED lines=33> */
[----:B------:R-:W-:Y:S01]  /*63c0*/  FMUL R44, R62, R53 ;  /* 0x000000353e2c7220 */ /* 0x000fe20000400000 */
[----:B------:R-:W-:-:S02]  /*63d0*/  HADD2.F32 R42, -RZ, R7.H1_H1 ;  /* 0x30000007ff2a7230 */ /* 0x000fc40000004100 */
[----:B------:R-:W-:Y:S01]  /*63e0*/  FFMA R47, R40, R5, R5 ;  /* 0x00000005282f7223 */ /* 0x000fe20000000005 */
[----:B------:R-:W2:Y:S01]  /*63f0*/  @P4 MUFU.EX2 R46, R45 ;  /* 0x0000002d002e4308 */ /* 0x000ea20000000800 */
[----:B------:R-:W-:Y:S02]  /*6400*/  HADD2.F32 R40, -RZ, R7.H0_H0 ;  /* 0x20000007ff287230 */ /* 0x000fe40000004100 */
[----:B------:R-:W-:Y:S01]  /*6410*/  FMUL R5, R62, R54 ;  /* 0x000000363e057220 */ /* 0x000fe20000400000 */
[C---:B------:R-:W-:Y:S01]  /*6420*/  FFMA R49, R59.reuse, R6, R44 ;  /* 0x000000063b317223 */ /* 0x040fe2000000002c */
[C---:B------:R-:W-:Y:S02]  /*6430*/  FFMA R55, R59.reuse, R42, R55 ;  /* 0x0000002a3b377223 */ /* 0x040fe40000000037 */
[----:B------:R-:W-:Y:S01]  /*6440*/  FFMA R50, R59, R40, R5 ;  /* 0x000000283b327223 */ /* 0x000fe20000000005 */
[----:B------:R-:W-:Y:S01]  /*6450*/  FMUL R52, R49, 0.70710676908493041992 ;  /* 0x3f3504f331347820 */ /* 0x000fe20000400000 */
[----:B------:R-:W3:Y:S01]  /*6460*/  @P5 MUFU.EX2 R48, R47 ;  /* 0x0000002f00305308 */ /* 0x000ee20000000800 */
[----:B-1----:R-:W-:Y:S01]  /*6470*/  @P2 FADD R43, -R43, 1 ;  /* 0x3f8000002b2b2421 */ /* 0x002fe20000000100 */
[----:B------:R-:W-:Y:S01]  /*6480*/  FMUL R54, R50, 0.70710676908493041992 ;  /* 0x3f3504f332367820 */ /* 0x000fe20000400000 */
[----:B------:R-:W-:Y:S01]  /*6490*/  FMUL R53, R55, 0.70710676908493041992 ;  /* 0x3f3504f337357820 */ /* 0x000fe20000400000 */
[----:B------:R-:W-:-:S02]  /*64a0*/  FMUL R5, R52, R52 ;  /* 0x0000003434057220 */ /* 0x000fc40000400000 */
[----:B------:R-:W-:Y:S01]  /*64b0*/  @P2 LOP3.LUT R41, R43, 0x80000000, R68, 0xb8, !PT ;  /* 0x800000002b292812 */ /* 0x000fe200078eb844 */
[----:B------:R-:W-:Y:S01]  /*64c0*/  FMUL R7, R54, R54 ;  /* 0x0000003636077220 */ /* 0x000fe20000400000 */
[----:B------:R-:W-:Y:S01]  /*64d0*/  FSETP.GE.AND P2, PT, |R52|, 1.0029599666595458984, PT ;  /* 0x3f8060fe3400780b */ /* 0x000fe20003f46200 */
[----:B--2---:R-:W-:Y:S01]  /*64e0*/  @P4 FADD R46, -R46, 1 ;  /* 0x3f8000002e2e4421 */ /* 0x004fe20000000100 */
[----:B------:R-:W-:Y:S01]  /*64f0*/  FMUL R43, R53, R53 ;  /* 0x00000035352b7220 */ /* 0x000fe20000400000 */
        /* <DEDUP_REMOVED lines=8> */
[----:B------:R-:W-:Y:S02]  /*6580*/  @P5 LOP3.LUT R47, R48, 0x80000000, R69, 0xb8, !PT ;  /* 0x80000000302f5812 */ /* 0x000fe400078eb845 */
[----:B------:R-:W-:Y:S01]  /*6590*/  FSETP.GE.AND P5, PT, |R53|, 1.0029599666595458984, PT ;  /* 0x3f8060fe3500780b */ /* 0x000fe20003fa6200 */
[----:B------:R-:W-:Y:S01]  /*65a0*/  FFMA R6, R5, R6, R40 ;  /* 0x0000000605067223 */ /* 0x000fe20000000028 */
[----:B------:R-:W-:Y:S01]  /*65b0*/  FSEL R7, |R54|, R7, P4 ;  /* 0x0000000736077208 */ /* 0x000fe20002000200 */
[----:B------:R-:W-:Y:S01]  /*65c0*/  FADD R47, R47, 1 ;  /* 0x3f8000002f2f7421 */ /* 0x000fe20000000000 */
[C---:B------:R-:W-:Y:S02]  /*65d0*/  FSEL R42, R0.reuse, 8.4834944573231041431e-05, P4 ;  /* 0x38b1e96a002a7808 */ /* 0x040fe40002000000 */
[----:B------:R-:W-:Y:S02]  /*65e0*/  FSEL R44, -R3, -0.00082130916416645050049, P4 ;  /* 0xba574d20032c7808 */ /* 0x000fe40002000100 */
[----:B------:R-:W-:-:S02]  /*65f0*/  FSEL R46, R0, 8.4834944573231041431e-05, P5 ;  /* 0x38b1e96a002e7808 */ /* 0x000fc40002800000 */
[C---:B------:R-:W-:Y:S01]  /*6600*/  FSEL R0, R12.reuse, 0.0052134888246655464172, P2 ;  /* 0x3baad5ea0c007808 */ /* 0x040fe20001000000 */
[----:B------:R-:W-:Y:S01]  /*6610*/  FFMA R42, R7, R42, R44 ;  /* 0x0000002a072a7223 */ /* 0x000fe2000000002c */
[C---:B------:R-:W-:Y:S02]  /*6620*/  FSEL R40, R12.reuse, 0.0052134888246655464172, P4 ;  /* 0x3baad5ea0c287808 */ /* 0x040fe40002000000 */
[----:B------:R-:W-:Y:S01]  /*6630*/  FSEL R44, R12, 0.0052134888246655464172, P5 ;  /* 0x3baad5ea0c2c7808 */ /* 0x000fe20002800000 */
[----:B------:R-:W-:Y:S01]  /*6640*/  FFMA R0, R5, R6, R0 ;  /* 0x0000000605007223 */ /* 0x000fe20000000000 */
[----:B------:R-:W-:Y:S01]  /*6650*/  FSEL R48, -R3, -0.00082130916416645050049, P5 ;  /* 0xba574d2003307808 */ /* 0x000fe20002800100 */
[----:B------:R-:W-:Y:S01]  /*6660*/  FFMA R40, R7, R42, R40 ;  /* 0x0000002a07287223 */ /* 0x000fe20000000028 */
[----:B------:R-:W-:Y:S02]  /*6670*/  FSEL R43, |R53|, R43, P5 ;  /* 0x0000002b352b7208 */ /* 0x000fe40002800200 */
[----:B------:R-:W-:-:S02]  /*6680*/  FSEL R12, -R13, -0.026868773624300956726, P2 ;  /* 0xbcdc1be70d0c7808 */ /* 0x000fc40001000100 */
        /* <DEDUP_REMOVED lines=8> */
[----:B------:R-:W-:Y:S01]  /*6710*/  FSEL R48, -R13, -0.026868773624300956726, P5 ;  /* 0xbcdc1be70d307808 */ /* 0x000fe20002800100 */
[----:B------:R-:W-:Y:S01]  /*6720*/  FFMA R40, R7, R40, R42 ;  /* 0x0000002807287223 */ /* 0x000fe2000000002a */
[----:B------:R-:W-:Y:S01]  /*6730*/  FSEL R6, R21, 0.12837915122509002686, P2 ;  /* 0x3e0375d315067808 */ /* 0x000fe20001000000 */
        /* <DEDUP_REMOVED lines=11> */
[----:B------:R-:W-:Y:S01]  /*67f0*/  FFMA R5, R0, R3, R3 ;  /* 0x0000000300057223 */ /* 0x000fe20000000003 */
[----:B------:R-:W-:Y:S01]  /*6800*/  FSEL R3, -|R54|, R54, P4 ;  /* 0x0000003636037208 */ /* 0x000fe20002000300 */
[----:B------:R-:W-:Y:S01]  /*6810*/  FFMA R6, R7, R12, R6 ;  /* 0x0000000c07067223 */ /* 0x000fe20000000006 */
[----:B------:R-:W-:Y:S01]  /*6820*/  FSEL R21, R21, 0.12837915122509002686, P5 ;  /* 0x3e0375d315157808 */ /* 0x000fe20002800000 */
[----:B------:R-:W-:Y:S01]  /*6830*/  FFMA R20, R43, R42, R20 ;  /* 0x0000002a2b147223 */ /* 0x000fe20000000014 */
[----:B------:R-:W-:Y:S01]  /*6840*/  FSEL R7, -|R53|, R53, P5 ;  /* 0x0000003535077208 */ /* 0x000fe20002800300 */
[----:B------:R-:W-:Y:S01]  /*6850*/  FFMA R6, R6, R3, R3 ;  /* 0x0000000306067223 */ /* 0x000fe20000000003 */
[----:B------:R-:W1:Y:S01]  /*6860*/  @P2 MUFU.EX2 R0, R5 ;  /* 0x0000000500002308 */ /* 0x000e620000000800 */
[----:B------:R-:W-:Y:S01]  /*6870*/  FFMA R20, R43, R20, R21 ;  /* 0x000000142b147223 */ /* 0x000fe20000000015 */
[----:B------:R-:W-:-:S03]  /*6880*/  IMAD.U32 R13, RZ, RZ, UR9 ;  /* 0x00000009ff0d7e24 */ /* 0x000fc6000f8e00ff */
[----:B------:R-:W-:Y:S01]  /*6890*/  FFMA R7, R20, R7, R7 ;  /* 0x0000000714077223 */ /* 0x000fe20000000007 */
[----:B------:R-:W-:Y:S02]  /*68a0*/  IMAD R24, R13, 0x1000, R24 ;  /* 0x000010000d187824 */ /* 0x000fe400078e0218 */
[----:B------:R-:W-:Y:S01]  /*68b0*/  FMUL R13, R38, R11 ;  /* 0x0000000b260d7220 */ /* 0x000fe20000400000 */
[----:B------:R-:W2:Y:S02]  /*68c0*/  @P4 MUFU.EX2 R3, R6 ;  /* 0x0000000600034308 */ /* 0x000ea40000000800 */
[----:B------:R-:W-:-:S04]  /*68d0*/  LEA R24, R24, UR52, 0x1 ;  /* 0x0000003418187c11 */ /* 0x000fc8000f8e08ff */
[----:B------:R-:W-:Y:S02]  /*68e0*/  IADD3 R25, R25, 0x200, R24 ;  /* 0x0000020019197810 */ /* 0x000fe40007ffe018 */
[----:B------:R-:W3:Y:S01]  /*68f0*/  @P5 MUFU.EX2 R12, R7 ;  /* 0x00000007000c5308 */ /* 0x000ee20000000800 */
[----:B-1----:R-:W-:-:S05]  /*6900*/  @P2 FADD R0, -R0, 1 ;  /* 0x3f80000000002421 */ /* 0x002fca0000000100 */
[----:B------:R-:W-:Y:S01]  /*6910*/  @P2 LOP3.LUT R5, R0, 0x80000000, R52, 0xb8, !PT ;  /* 0x8000000000052812 */ /* 0x000fe200078eb834 */
[----:B------:R-:W-:Y:S01]  /*6920*/  FMUL R0, R9, 0.5 ;  /* 0x3f00000009007820 */ /* 0x000fe20000400000 */
[----:B--2---:R-:W-:-:S03]  /*6930*/  @P4 FADD R3, -R3, 1 ;  /* 0x3f80000003034421 */ /* 0x004fc60000000100 */
[----:B------:R-:W-:Y:S02]  /*6940*/  FADD R5, R5, 1 ;  /* 0x3f80000005057421 */ /* 0x000fe40000000000 */
[----:B------:R-:W-:Y:S01]  /*6950*/  @P4 LOP3.LUT R6, R3, 0x80000000, R54, 0xb8, !PT ;  /* 0x8000000003064812 */ /* 0x000fe200078eb836 */
[----:B------:R-:W-:Y:S01]  /*6960*/  FMUL R3, R8, 0.5 ;  /* 0x3f00000008037820 */ /* 0x000fe20000400000 */
[----:B------:R-:W-:Y:S01]  /*6970*/  FMUL R8, R55, 0.5 ;  /* 0x3f00000037087820 */ /* 0x000fe20000400000 */
[----:B---3--:R-:W-:Y:S02]  /*6980*/  @P5 FADD R12, -R12, 1 ;  /* 0x3f8000000c0c5421 */ /* 0x008fe40000000100 */
[----:B------:R-:W-:Y:S01]  /*6990*/  FMUL R9, R28, R3 ;  /* 0x000000031c097220 */ /* 0x000fe20000400000 */
[----:B------:R-:W-:Y:S01]  /*69a0*/  FMUL R3, R10, 0.5 ;  /* 0x3f0000000a037820 */ /* 0x000fe20000400000 */
[----:B------:R-:W-:Y:S01]  /*69b0*/  FADD R6, R6, 1 ;  /* 0x3f80000006067421 */ /* 0x000fe20000000000 */
[----:B------:R-:W-:Y:S01]  /*69c0*/  @P5 LOP3.LUT R7, R12, 0x80000000, R53, 0xb8, !PT ;  /* 0x800000000c075812 */ /* 0x000fe200078eb835 */
[----:B------:R-:W-:Y:S01]  /*69d0*/  FMUL R12, R29, R0 ;  /* 0x000000001d0c7220 */ /* 0x000fe20000400000 */
[----:B------:R-:W-:Y:S01]  /*69e0*/  FMUL R0, R35, 0.5 ;  /* 0x3f00000023007820 */ /* 0x000fe20000400000 */
[----:B------:R-:W-:Y:S01]  /*69f0*/  FMUL R10, R32, R3 ;  /* 0x00000003200a7220 */ /* 0x000fe20000400000 */
[----:B------:R-:W-:Y:S01]  /*6a00*/  FMUL R3, R4, 0.5 ;  /* 0x3f00000004037820 */ /* 0x000fe20000400000 */
[----:B------:R-:W-:Y:S01]  /*6a10*/  FMUL R4, R51, 0.5 ;  /* 0x3f00000033047820 */ /* 0x000fe20000400000 */
[----:B------:R-:W-:Y:S01]  /*6a20*/  FMUL R20, R37, R0 ;  /* 0x0000000025147220 */ /* 0x000fe20000400000 */
[----:B------:R-:W-:Y:S01]  /*6a30*/  FMUL R0, R63, 0.5 ;  /* 0x3f0000003f007820 */ /* 0x000fe20000400000 */
[----:B------:R-:W-:Y:S01]  /*6a40*/  FMUL R36, R36, R3 ;  /* 0x0000000324247220 */ /* 0x000fe20000400000 */
[----:B------:R-:W-:Y:S01]  /*6a50*/  FMUL R26, R45, R4 ;  /* 0x000000042d1a7220 */ /* 0x000fe20000400000 */
[----:B------:R-:W-:Y:S01]  /*6a60*/  FMUL R4, R49, 0.5 ;  /* 0x3f00000031047820 */ /* 0x000fe20000400000 */
[----:B------:R-:W-:Y:S01]  /*6a70*/  FMUL R41, R41, R0 ;  /* 0x0000000029297220 */ /* 0x000fe20000400000 */
[----:B------:R-:W-:Y:S01]  /*6a80*/  FMUL R0, R65, 0.5 ;  /* 0x3f00000041007820 */ /* 0x000fe20000400000 */
[----:B------:R-:W-:Y:S01]  /*6a90*/  FMUL R3, R50, 0.5 ;  /* 0x3f00000032037820 */ /* 0x000fe20000400000 */
[----:B------:R-:W-:Y:S01]  /*6aa0*/  FADD R7, R7, 1 ;  /* 0x3f80000007077421 */ /* 0x000fe20000000000 */
[----:B------:R-:W-:Y:S01]  /*6ab0*/  FMUL R15, R5, R4 ;  /* 0x00000004050f7220 */ /* 0x000fe20000400000 */
[----:B------:R-:W-:Y:S01]  /*6ac0*/  FMUL R0, R47, R0 ;  /* 0x000000002f007220 */ /* 0x000fe20000400000 */
[----:B------:R-:W-:Y:S01]  /*6ad0*/  FMUL R28, R6, R3 ;  /* 0x00000003061c7220 */ /* 0x000fe20000400000 */
[----:B------:R-:W-:Y:S01]  /*6ae0*/  FMUL R7, R7, R8 ;  /* 0x0000000807077220 */ /* 0x000fe20000400000 */
[----:B------:R-:W-:-:S02]  /*6af0*/  F2FP.F16.F32.PACK_AB R8, R27, R14 ;  /* 0x0000000e1b08723e */ /* 0x000fc400000000ff */
[----:B------:R-:W-:Y:S02]  /*6b00*/  F2FP.F16.F32.PACK_AB R9, R12, R9 ;  /* 0x000000090c09723e */ /* 0x000fe400000000ff */
[----:B------:R-:W-:Y:S02]  /*6b10*/  F2FP.F16.F32.PACK_AB R10, R33, R10 ;  /* 0x0000000a210a723e */ /* 0x000fe400000000ff */
[----:B------:R-:W-:Y:S02]  /*6b20*/  F2FP.F16.F32.PACK_AB R11, R20, R31 ;  /* 0x0000001f140b723e */ /* 0x000fe400000000ff */
[----:B------:R-:W-:Y:S02]  /*6b30*/  F2FP.F16.F32.PACK_AB R4, R13, R36 ;  /* 0x000000240d04723e */ /* 0x000fe400000000ff */
[----:B------:R-:W-:Y:S01]  /*6b40*/  F2FP.F16.F32.PACK_AB R5, R26, R41 ;  /* 0x000000291a05723e */ /* 0x000fe200000000ff */
[----:B------:R1:W-:Y:S01]  /*6b50*/  STSM.16.M88.4 [R24+0x200], R8 ;  /* 0x0002000818007844 */ /* 0x0003e20000000200 */
[----:B------:R-:W-:-:S02]  /*6b60*/  F2FP.F16.F32.PACK_AB R6, R15, R0 ;  /* 0x000000000f06723e */ /* 0x000fc400000000ff */
[----:B------:R-:W-:-:S05]  /*6b70*/  F2FP.F16.F32.PACK_AB R7, R7, R28 ;  /* 0x0000001c0707723e */ /* 0x000fca00000000ff */
        /* <DEDUP_REMOVED lines=12> */
[----:B------:R-:W-:Y:S02]  /*6c40*/  UIADD3 UR4, UR4, 0x200, URZ ;  /* 0x0000020004047890 */ /* 0x000fe4000fffe03f */
[----:B------:R-:W-:Y:S01]  /*6c50*/  UIADD3.X UR11, URZ, UR55, URZ, UP0, !UPT ;  /* 0x000000373f0b7290 */ /* 0x000fe200087fe43f */
[----:B------:R-:W-:Y:S01]  /*6c60*/  UMOV UR6, UR46 ;  /* 0x0000002e00067c82 */ /* 0x000fe20008000000 */
[----:B------:R-:W-:-:S07]  /*6c70*/  UMOV UR7, UR47 ;  /* 0x0000002f00077c82 */ /* 0x000fce0008000000 */
[----:B------:R2:W-:Y:S01]  /*6c80*/  UTMASTG.3D [UR4], [UR10] ;  /* 0x000000040a0073b5 */ /* 0x0005e20008010000 */
[----:B------:R0:W-:Y:S01]  /*6c90*/  UTMACMDFLUSH ;  /* 0x00000000000079b7 */ /* 0x0001e20000000000 */
[----:B--2---:R-:W-:-:S04]  /*6ca0*/  DEPBAR.LE SB0, 0x1 ;  /* 0x000080400000791a */ /* 0x004fc80000000000 */
.L_x_70:
[----:B------:R-:W-:Y:S05]  /*6cb0*/  BSYNC B0 ;  /* 0x0000000000007941 */ /* 0x000fea0003800000 */
.L_x_69:
[----:B------:R-:W-:Y:S06]  /*6cc0*/  BAR.SYNC.DEFER_BLOCKING 0x1, 0x100 ;  /* 0x0044000000007b1d */ /* 0x000fec0000010000 */
[----:B------:R-:W-:Y:S04]  /*6cd0*/  BSSY B0, `(.L_x_71) ;  /* 0x0000009000007945 */ /* 0x000fe80003800000 */
[----:B------:R-:W-:Y:S05]  /*6ce0*/  @P0 BRA `(.L_x_72) ;  /* 0x00000000001c0947 */ /* 0x000fea0003800000 */
[----:B------:R-:W-:-:S13]  /*6cf0*/  ISETP.NE.AND P0, PT, R77, 0x3, PT ;  /* 0x000000034d00780c */ /* 0x000fda0003f05270 */
[----:B------:R-:W-:Y:S05]  /*6d00*/  @!P0 BRA `(.L_x_73) ;  /* 0x0000000000048947 */ /* 0x000fea0003800000 */
[----:B------:R-:W-:Y:S01]  /*6d10*/  BPT.TRAP 0x1 ;  /* 0x000000040000795c */ /* 0x000fe20000300000 */
.L_x_73:
[----:B------:R-:W-:-:S04]  /*6d20*/  ULEA UR4, UR40, UR52, 0x3 ;  /* 0x0000003428047291 */ /* 0x000fc8000f8e183f */
[----:B------:R-:W-:-:S04]  /*6d30*/  UIADD3 UR4, UR4, 0x98, URZ ;  /* 0x0000009804047890 */ /* 0x000fc8000fffe03f */
[----:B------:R-:W-:-:S09]  /*6d40*/  UPRMT UR4, UR51, 0x654, UR4 ;  /* 0x0000065433047896 */ /* 0x000fd20008000004 */
[----:B------:R-:W-:Y:S03]  /*6d50*/  SYNCS.ARRIVE.TRANS64.RED.A1T0 RZ, [UR4], RZ ;  /* 0x000000ffffff79a7 */ /* 0x000fe60008100404 */
.L_x_72:
[----:B------:R-:W-:Y:S05]  /*6d60*/  BSYNC B0 ;  /* 0x0000000000007941 */ /* 0x000fea0003800000 */
.L_x_71:
[----:B------:R-:W-:Y:S01]  /*6d70*/  IADD3 R16, P0, R16, UR36, RZ ;  /* 0x0000002410107c10 */ /* 0x000fe2000ff1e0ff */
[----:B------:R-:W-:Y:S01]  /*6d80*/  ULDC.64 UR4, c[0x0][0x8f8] ;  /* 0x00023e0000047ab9 */ /* 0x000fe20000000a00 */
[----:B------:R-:W-:Y:S01]  /*6d90*/  UIADD3 UR40, UR40, 0x1, URZ ;  /* 0x0000000128287890 */ /* 0x000fe2000fffe03f */
[----:B------:R-:W-:Y:S01]  /*6da0*/  PRMT R0, RZ, 0x7610, R0 ;  /* 0x00007610ff007816 */ /* 0x000fe20000000000 */
[----:B------:R-:W-:Y:S01]  /*6db0*/  UMOV UR47, 0xffffffff ;  /* 0xffffffff002f7882 */ /* 0x000fe20000000000 */
[----:B------:R-:W-:Y:S01]  /*6dc0*/  IADD3.X R17, R17, UR42, RZ, P0, !PT ;  /* 0x0000002a11117c10 */ /* 0x000fe200087fe4ff */
[----:B------:R-:W-:Y:S01]  /*6dd0*/  UISETP.NE.AND UP0, UPT, UR40, 0x3, UPT ;  /* 0x000000032800788c */ /* 0x000fe2000bf05270 */
[----:B------:R-:W-:Y:S01]  /*6de0*/  ISETP.GE.U32.AND P0, PT, R16, UR4, PT ;  /* 0x0000000410007c0c */ /* 0x000fe2000bf06070 */
[----:B------:R-:W-:Y:S02]  /*6df0*/  IMAD.MOV.U32 R23, RZ, RZ, -0x1 ;  /* 0xffffffffff177424 */ /* 0x000fe400078e00ff */
[----:B------:R-:W-:Y:S01]  /*6e00*/  USEL UR40, UR40, URZ, UP0 ;  /* 0x0000003f28287287 */ /* 0x000fe20008000000 */
[----:B------:R-:W-:Y:S01]  /*6e10*/  ISETP.GE.U32.AND.EX P0, PT, R17, UR5, PT, P0 ;  /* 0x0000000511007c0c */ /* 0x000fe2000bf06100 */
[----:B------:R-:W-:-:S12]  /*6e20*/  IMAD.MOV.U32 R64, RZ, RZ, -0x1 ;  /* 0xffffffffff407424 */ /* 0x000fd800078e00ff */
[----:B------:R-:W-:Y:S05]  /*6e30*/  @P0 BRA `(.L_x_74) ;  /* 0x0000000400680947 */ /* 0x000fea0003800000 */
[----:B------:R-:W2:Y:S01]  /*6e40*/  S2R R12, SR_CTAID.X ;  /* 0x00000000000c7919 */ /* 0x000ea20000002500 */
[----:B-1----:R-:W1:Y:S01]  /*6e50*/  LDC.64 R10, c[0x0][0x8d0] ;  /* 0x00023400ff0a7b82 */ /* 0x002e620000000a00 */
[----:B------:R-:W-:Y:S01]  /*6e60*/  ULDC UR4, c[0x0][0x150] ;  /* 0x0000540000047ab9 */ /* 0x000fe20000000800 */
[----:B------:R-:W-:Y:S01]  /*6e70*/  IMAD.MOV.U32 R8, RZ, RZ, R16 ;  /* 0x000000ffff087224 */ /* 0x000fe200078e0010 */
[----:B------:R-:W3:Y:S01]  /*6e80*/  S2R R24, SR_CTAID.Y ;  /* 0x0000000000187919 */ /* 0x000ee20000002600 */
[----:B------:R-:W-:-:S04]  /*6e90*/  IMAD.MOV.U32 R9, RZ, RZ, R17 ;  /* 0x000000ffff097224 */ /* 0x000fc800078e0011 */
[----:B------:R-:W4:Y:S08]  /*6ea0*/  LDC R25, c[0x0][0x144] ;  /* 0x00005100ff197b82 */ /* 0x000f300000000800 */
[----:B------:R-:W3:Y:S08]  /*6eb0*/  LDC R0, c[0x0][0x8d8] ;  /* 0x00023600ff007b82 */ /* 0x000ef00000000800 */
[----:B------:R-:W3:Y:S01]  /*6ec0*/  LDC.64 R14, c[0x0][0x8c8] ;  /* 0x00023200ff0e7b82 */ /* 0x000ee20000000a00 */
[----:B-1----:R-:W-:-:S04]  /*6ed0*/  ISETP.NE.U32.AND P0, PT, R10, RZ, PT ;  /* 0x000000ff0a00720c */ /* 0x002fc80003f05070 */
[----:B------:R-:W-:Y:S02]  /*6ee0*/  ISETP.NE.AND.EX P0, PT, R11, RZ, PT, P0 ;  /* 0x000000ff0b00720c */ /* 0x000fe40003f05300 */
[----:B--2---:R-:W-:-:S05]  /*6ef0*/  I2FP.F32.U32 R3, R12 ;  /* 0x0000000c00037245 */ /* 0x004fca0000201000 */
[----:B------:R-:W-:-:S04]  /*6f00*/  FMUL R3, R3, UR4 ;  /* 0x0000000403037c20 */ /* 0x000fc80008400000 */
[----:B------:R1:W2:Y:S02]  /*6f10*/  F2I.U32.TRUNC.NTZ R23, R3 ;  /* 0x0000000300177305 */ /* 0x0002a4000020f000 */
[----:B----4-:R-:W-:Y:S05]  /*6f20*/  @!P0 BRA `(.L_x_75) ;  /* 0x0000000000288947 */ /* 0x010fea0003800000 */
[----:B-1----:R-:W1:Y:S02]  /*6f30*/  LDC R3, c[0x0][0x8dc] ;  /* 0x00023700ff037b82 */ /* 0x002e640000000800 */
[----:B-1----:R-:W-:-:S05]  /*6f40*/  IADD3 R3, P0, R16, R3, RZ ;  /* 0x0000000310037210 */ /* 0x002fca0007f1e0ff */
        /* <DEDUP_REMOVED lines=8> */
.L_x_75:
[----:B------:R-:W4:Y:S01]  /*6fd0*/  LDC.64 R20, c[0x0][0x8e8] ;  /* 0x00023a00ff147b82 */ /* 0x000f220000000a00 */
[-C--:B---3--:R-:W-:Y:S01]  /*6fe0*/  SHF.R.U64 R31, R8, R0.reuse, R9 ;  /* 0x00000000081f7219 */ /* 0x088fe20000001209 */
[----:B--2---:R-:W-:Y:S01]  /*6ff0*/  IMAD.MOV R23, RZ, RZ, -R23 ;  /* 0x000000ffff177224 */ /* 0x004fe200078e0a17 */
[----:B------:R-:W-:Y:S01]  /*7000*/  SHF.R.U32.HI R0, RZ, R0, R9 ;  /* 0x00000000ff007219 */ /* 0x000fe20000011609 */
[----:B------:R-:W-:Y:S01]  /*7010*/  ULDC UR4, c[0x0][0x154] ;  /* 0x0000550000047ab9 */ /* 0x000fe20000000800 */
[----:B-1----:R-:W-:Y:S01]  /*7020*/  IADD3 R3, P0, RZ, -R31, RZ ;  /* 0x8000001fff037210 */ /* 0x002fe20007f1e0ff */
[----:B------:R-:W-:Y:S02]  /*7030*/  IMAD R26, R25, R23, R12 ;  /* 0x00000017191a7224 */ /* 0x000fe400078e020c */
[----:B------:R-:W1:Y:S01]  /*7040*/  LDC R6, c[0x0][0x8c0] ;  /* 0x00023000ff067b82 */ /* 0x000e620000000800 */
[----:B------:R-:W-:Y:S02]  /*7050*/  IMAD.MOV.U32 R7, RZ, RZ, 0x1 ;  /* 0x00000001ff077424 */ /* 0x000fe400078e00ff */
[----:B------:R-:W-:-:S04]  /*7060*/  IMAD.X R5, RZ, RZ, ~R0, P0 ;  /* 0x000000ffff057224 */ /* 0x000fc800000e0e00 */
[-C--:B------:R-:W-:Y:S01]  /*7070*/  IMAD R0, R5, R14.reuse, RZ ;  /* 0x0000000e05007224 */ /* 0x080fe200078e02ff */
[----:B------:R-:W2:Y:S01]  /*7080*/  LDC R8, c[0x0][0x8b0] ;  /* 0x00022c00ff087b82 */ /* 0x000ea20000000800 */
[----:B------:R-:W-:-:S04]  /*7090*/  IMAD.WIDE.U32 R4, R3, R14, R16 ;  /* 0x0000000e03047225 */ /* 0x000fc800078e0010 */
[----:B------:R-:W-:Y:S01]  /*70a0*/  IMAD R3, R3, R15, R0 ;  /* 0x0000000f03037224 */ /* 0x000fe200078e0200 */
[----:B------:R-:W-:Y:S02]  /*70b0*/  I2FP.F32.U32 R0, R24 ;  /* 0x0000001800007245 */ /* 0x000fe40000201000 */
[----:B------:R-:W3:Y:S01]  /*70c0*/  LDC R28, c[0x0][0x900] ;  /* 0x00024000ff1c7b82 */ /* 0x000ee20000000800 */
[----:B------:R-:W-:Y:S01]  /*70d0*/  IMAD.IADD R3, R5, 0x1, R3 ;  /* 0x0000000105037824 */ /* 0x000fe200078e0203 */
[----:B----4-:R-:W-:Y:S01]  /*70e0*/  ISETP.NE.U32.AND P0, PT, R20, RZ, PT ;  /* 0x000000ff1400720c */ /* 0x010fe20003f05070 */
[----:B------:R-:W-:Y:S01]  /*70f0*/  FMUL R0, R0, UR4 ;  /* 0x0000000400007c20 */ /* 0x000fe20008400000 */
[----:B------:R-:W-:Y:S02]  /*7100*/  IMAD.MOV.U32 R5, RZ, RZ, -0x1 ;  /* 0xffffffffff057424 */ /* 0x000fe400078e00ff */
[----:B------:R-:W-:Y:S01]  /*7110*/  ISETP.NE.AND.EX P0, PT, R21, RZ, PT, P0 ;  /* 0x000000ff1500720c */ /* 0x000fe20003f05300 */
[----:B------:R4:W3:Y:S01]  /*7120*/  F2I.U32.TRUNC.NTZ R13, R0 ;  /* 0x00000000000d7305 */ /* 0x0008e2000020f000 */
[----:B------:R-:W4:Y:S01]  /*7130*/  LDC R15, c[0x0][0x148] ;  /* 0x00005200ff0f7b82 */ /* 0x000f220000000800 */
[----:B-1----:R-:W-:-:S02]  /*7140*/  SHF.R.U64 R12, R4, R6, R3 ;  /* 0x00000006040c7219 */ /* 0x002fc40000001203 */
[----:B------:R-:W-:-:S05]  /*7150*/  SHF.R.U32.HI R3, RZ, R6, R3 ;  /* 0x00000006ff037219 */ /* 0x000fca0000011603 */
[----:B------:R-:W1:Y:S01]  /*7160*/  LDC R25, c[0x0][0x8a8] ;  /* 0x00022a00ff197b82 */ /* 0x000e620000000800 */
[-CC-:B--2---:R-:W-:Y:S02]  /*7170*/  SHF.R.U64 R10, R12, R8.reuse, R3.reuse ;  /* 0x000000080c0a7219 */ /* 0x184fe40000001203 */
[----:B------:R-:W-:-:S05]  /*7180*/  SHF.R.U32.HI R3, RZ, R8, R3 ;  /* 0x00000008ff037219 */ /* 0x000fca0000011603 */
[----:B------:R-:W2:Y:S01]  /*7190*/  LDC R27, c[0x0][0x8f0] ;  /* 0x00023c00ff1b7b82 */ /* 0x000ea20000000800 */
[-C--:B---3--:R-:W-:Y:S02]  /*71a0*/  SHF.L.U32 R4, R5, R28.reuse, RZ ;  /* 0x0000001c05047219 */ /* 0x088fe400000006ff */
[-CC-:B------:R-:W-:Y:S02]  /*71b0*/  SHF.R.U64 R14, R10, R28.reuse, R3.reuse ;  /* 0x0000001c0a0e7219 */ /* 0x180fe40000001203 */
[----:B------:R-:W-:Y:S02]  /*71c0*/  SHF.R.U32.HI R5, RZ, R28, R3 ;  /* 0x0000001cff057219 */ /* 0x000fe40000011603 */
[----:B------:R-:W-:Y:S01]  /*71d0*/  LOP3.LUT R23, RZ, R4, RZ, 0x33, !PT ;  /* 0x00000004ff177212 */ /* 0x000fe200078e33ff */
[----:B------:R-:W3:Y:S01]  /*71e0*/  LDC R29, c[0x0][0x8e0] ;  /* 0x00023800ff1d7b82 */ /* 0x000ee20000000800 */
[----:B------:R-:W-:Y:S01]  /*71f0*/  SHF.L.U32 R28, R7, R28, RZ ;  /* 0x0000001c071c7219 */ /* 0x000fe200000006ff */
[----:B------:R-:W-:-:S06]  /*7200*/  IMAD.MOV.U32 R4, RZ, RZ, R14 ;  /* 0x000000ffff047224 */ /* 0x000fcc00078e000e */
        /* <DEDUP_REMOVED lines=12> */
.L_x_76:
[----:B------:R-:W-:Y:S01]  /*72d0*/  ISETP.NE.AND P0, PT, R2, 0x1, PT ;  /* 0x000000010200780c */ /* 0x000fe20003f05270 */
[----:B------:R-:W-:Y:S01]  /*72e0*/  IMAD.MOV R13, RZ, RZ, -R13 ;  /* 0x000000ffff0d7224 */ /* 0x000fe200078e0a0d */
[----:B--2-4-:R-:W-:Y:S01]  /*72f0*/  SHF.R.U64 R0, R4, R27, R5 ;  /* 0x0000001b04007219 */ /* 0x014fe20000001205 */
[----:B-1----:R-:W-:Y:S01]  /*7300*/  VIADD R5, R25, 0xffffffff ;  /* 0xffffffff19057836 */ /* 0x002fe20000000000 */
[----:B------:R-:W-:Y:S02]  /*7310*/  LOP3.LUT R23, R10, R23, RZ, 0xc0, !PT ;  /* 0x000000170a177212 */ /* 0x000fe400078ec0ff */
[----:B------:R-:W-:Y:S01]  /*7320*/  R2UR UR47, R31 ;  /* 0x000000001f2f72ca */ /* 0x000fe200000e0000 */
[----:B------:R-:W-:Y:S01]  /*7330*/  IMAD.MOV R3, RZ, RZ, -R0 ;  /* 0x000000ffff037224 */ /* 0x000fe200078e0a00 */
[----:B------:R-:W-:Y:S01]  /*7340*/  LOP3.LUT R5, R12, R5, RZ, 0xc0, !PT ;  /* 0x000000050c057212 */ /* 0x000fe200078ec0ff */
[----:B------:R-:W-:Y:S02]  /*7350*/  IMAD R23, R28, R0, R23 ;  /* 0x000000001c177224 */ /* 0x000fe400078e0217 */
[----:B---3--:R-:W-:-:S02]  /*7360*/  IMAD R0, R3, R29, R14 ;  /* 0x0000001d03007224 */ /* 0x008fc400078e020e */
[----:B------:R-:W-:Y:S02]  /*7370*/  @P0 IMAD R26, R15, R13, R24 ;  /* 0x0000000d0f1a0224 */ /* 0x000fe400078e0218 */
[----:B------:R-:W-:Y:S02]  /*7380*/  IMAD R0, R0, R25, R5 ;  /* 0x0000001900007224 */ /* 0x000fe400078e0205 */
[----:B------:R-:W-:Y:S02]  /*7390*/  IMAD R23, R23, R30, R26 ;  /* 0x0000001e17177224 */ /* 0x000fe400078e021a */
[----:B------:R-:W-:-:S03]  /*73a0*/  IMAD.MOV.U32 R3, RZ, RZ, 0x1 ;  /* 0x00000001ff037424 */ /* 0x000fc600078e00ff */
[----:B------:R-:W-:Y:S02]  /*73b0*/  SEL R64, R0, R23, !P0 ;  /* 0x0000001700407207 */ /* 0x000fe40004000000 */
[----:B------:R-:W-:Y:S02]  /*73c0*/  SEL R23, R23, R0, !P0 ;  /* 0x0000000017177207 */ /* 0x000fe40004000000 */
[----:B------:R-:W-:-:S07]  /*73d0*/  PRMT R0, R3, 0x7610, R0 ;  /* 0x0000761003007816 */ /* 0x000fce0000000000 */
.L_x_74:
[----:B------:R-:W-:Y:S01]  /*73e0*/  R2UR UR48, R39 ;  /* 0x00000000273072ca */ /* 0x000fe200000e0000 */
[----:B------:R-:W-:Y:S01]  /*73f0*/  UIADD3 UR49, UR9, 0x1, URZ ;  /* 0x0000000109317890 */ /* 0x000fe2000fffe03f */
[----:B------:R-:W-:Y:S01]  /*7400*/  LOP3.LUT P0, RZ, R0, 0xff, RZ, 0xc0, !PT ;  /* 0x000000ff00ff7812 */ /* 0x000fe2000780c0ff */
[----:B------:R-:W-:Y:S02]  /*7410*/  UIADD3 UR43, UR43, 0x2, URZ ;  /* 0x000000022b2b7890 */ /* 0x000fe4000fffe03f */
[----:B------:R-:W-:-:S04]  /*7420*/  UISETP.NE.AND UP0, UPT, UR49, 0x3, UPT ;  /* 0x000000033100788c */ /* 0x000fc8000bf05270 */
[----:B------:R-:W-:Y:S02]  /*7430*/  USEL UR50, URZ, 0x1, UP0 ;  /* 0x000000013f327887 */ /* 0x000fe40008000000 */
[----:B------:R-:W-:Y:S02]  /*7440*/  USEL UR49, UR49, URZ, UP0 ;  /* 0x0000003f31317287 */ /* 0x000fe40008000000 */
[----:B------:R-:W-:Y:S02]  /*7450*/  ULOP3.LUT UR48, UR48, 0x7, URZ, 0xc0, !UPT ;  /* 0x0000000730307892 */ /* 0x000fe4000f8ec03f */
[----:B------:R-:W-:Y:S01]  /*7460*/  ULOP3.LUT UR50, UR8, UR50, URZ, 0x3c, !UPT ;  /* 0x0000003208327292 */ /* 0x000fe2000f8e3c3f */
[----:B------:R-:W-:Y:S11]  /*7470*/  @P0 BRA `(.L_x_77) ;  /* 0xffffffa000c40947 */ /* 0x000ff6000383ffff */
[----:B------:R-:W-:-:S13]  /*7480*/  PLOP3.LUT P0, PT, PT, PT, PT, 0x8, 0x0 ;  /* 0x000000000000781c */ /* 0x000fda0003f0e170 */
.L_x_23:
[----:B------:R-:W-:Y:S05]  /*7490*/  @P0 BRA `(.L_x_15) ;  /* 0x0000002800b80947 */ /* 0x000fea0003800000 */
[----:B------:R-:W-:Y:S01]  /*74a0*/  ULDC.64 UR6, c[0x0][0x588] ;  /* 0x0001620000067ab9 */ /* 0x000fe20000000a00 */
[----:B------:R-:W-:Y:S01]  /*74b0*/  ISETP.NE.AND.EX P1, PT, R82, RZ, PT, P1 ;  /* 0x000000ff5200720c */ /* 0x000fe20003f25310 */
[----:B------:R-:W-:-:S04]  /*74c0*/  DEPBAR.LE SB0, 0x0 ;  /* 0x000080000000791a */ /* 0x000fc80000000000 */
[----:B------:R-:W-:Y:S01]  /*74d0*/  ISETP.NE.U32.AND P0, PT, RZ, UR6, PT ;  /* 0x00000006ff007c0c */ /* 0x000fe2000bf05070 */
[----:B------:R-:W-:Y:S03]  /*74e0*/  BSSY B0, `(.L_x_78) ;  /* 0x0000014000007945 */ /* 0x000fe60003800000 */
[----:B------:R-:W-:-:S13]  /*74f0*/  ISETP.NE.AND.EX P0, PT, RZ, UR7, PT, P0 ;  /* 0x00000007ff007c0c */ /* 0x000fda000bf05300 */
[----:B------:R-:W-:Y:S05]  /*7500*/  @P0 BRA P1, `(.L_x_79) ;  /* 0x0000000000440947 */ /* 0x000fea0000800000 */
[----:B------:R-:W-:-:S04]  /*7510*/  ISETP.NE.U32.AND P0, PT, R80, RZ, PT ;  /* 0x000000ff5000720c */ /* 0x000fc80003f05070 */
[----:B------:R-:W-:-:S13]  /*7520*/  ISETP.NE.AND.EX P0, PT, R82, RZ, PT, P0 ;  /* 0x000000ff5200720c */ /* 0x000fda0003f05300 */
[----:B------:R-:W-:Y:S05]  /*7530*/  @!P0 BRA `(.L_x_80) ;  /* 0x00000000002c8947 */ /* 0x000fea0003800000 */
[----:B------:R-:W-:-:S13]  /*7540*/  LOP3.LUT P0, RZ, R58, 0xff, RZ, 0xc0, !PT ;  /* 0x000000ff3aff7812 */ /* 0x000fda000780c0ff */
[----:B------:R-:W-:Y:S05]  /*7550*/  @!P0 BRA `(.L_x_81) ;  /* 0x0000000000108947 */ /* 0x000fea0003800000 */
[----:B-----5:R-:W-:-:S13]  /*7560*/  FSETP.NEU.AND P0, PT, R59, RZ, PT ;  /* 0x000000ff3b00720b */ /* 0x020fda0003f0d000 */
[----:B------:R-:W-:Y:S05]  /*7570*/  @!P0 BREAK B0 ;  /* 0x0000000000008942 */ /* 0x000fea0003800000 */
[----:B------:R-:W-:Y:S05]  /*7580*/  @P0 BRA `(.L_x_79) ;  /* 0x0000000000240947 */ /* 0x000fea0003800000 */
[----:B------:R-:W-:Y:S05]  /*7590*/  BRA `(.L_x_15) ;  /* 0x0000002800787947 */ /* 0x000fea0003800000 */
.L_x_81:
[----:B------:R-:W-:-:S04]  /*75a0*/  ISETP.NE.U32.AND P0, PT, RZ, UR6, PT ;  /* 0x00000006ff007c0c */ /* 0x000fc8000bf05070 */
[----:B------:R-:W-:-:S13]  /*75b0*/  ISETP.NE.AND.EX P0, PT, RZ, UR7, PT, P0 ;  /* 0x00000007ff007c0c */ /* 0x000fda000bf05300 */
[----:B------:R-:W-:Y:S05]  /*75c0*/  @!P0 BREAK B0 ;  /* 0x0000000000008942 */ /* 0x000fea0003800000 */
[----:B------:R-:W-:Y:S05]  /*75d0*/  @P0 BRA `(.L_x_79) ;  /* 0x0000000000100947 */ /* 0x000fea0003800000 */
[----:B------:R-:W-:Y:S05]  /*75e0*/  BRA `(.L_x_15) ;  /* 0x0000002800647947 */ /* 0x000fea0003800000 */
.L_x_80:
[----:B-----5:R-:W-:-:S13]  /*75f0*/  FSETP.NEU.AND P0, PT, R59, RZ, PT ;  /* 0x000000ff3b00720b */ /* 0x020fda0003f0d000 */
[----:B------:R-:W-:Y:S05]  /*7600*/  @!P0 BREAK B0 ;  /* 0x0000000000008942 */ /* 0x000fea0003800000 */
[----:B------:R-:W-:Y:S05]  /*7610*/  @!P0 BRA `(.L_x_15) ;  /* 0x0000002800588947 */ /* 0x000fea0003800000 */
.L_x_79:
[----:B-1----:R-:W-:Y:S05]  /*7620*/  BSYNC B0 ;  /* 0x0000000000007941 */ /* 0x002fea0003800000 */
.L_x_78:
[----:B------:R-:W-:-:S04]  /*7630*/  LOP3.LUT R19, R19, 0x1, RZ, 0xfc, !PT ;  /* 0x0000000113137812 */ /* 0x000fc800078efcff */
[----:B------:R-:W-:-:S13]  /*7640*/  ISETP.NE.AND P0, PT, R19, 0x3, PT ;  /* 0x000000031300780c */ /* 0x000fda0003f05270 */
[----:B------:R-:W-:Y:S05]  /*7650*/  @!P0 BRA `(.L_x_82) ;  /* 0x0000000000048947 */ /* 0x000fea0003800000 */
[----:B------:R-:W-:Y:S01]  /*7660*/  BPT.TRAP 0x1 ;  /* 0x000000040000795c */ /* 0x000fe20000300000 */
.L_x_82:
[----:B------:R-:W1:Y:S01]  /*7670*/  S2UR UR5, SR_CgaCtaId ;  /* 0x00000000000579c3 */ /* 0x000e620000008800 */
[----:B------:R-:W-:Y:S02]  /*7680*/  UMOV UR4, 0x400 ;  /* 0x0000040000047882 */ /* 0x000fe40000000000 */
[----:B-1----:R-:W-:-:S04]  /*7690*/  ULEA UR4, UR5, UR4, 0x18 ;  /* 0x0000000405047291 */ /* 0x002fc8000f8ec03f */
[----:B------:R-:W-:-:S04]  /*76a0*/  ULEA UR4, UR40, UR4, 0x3 ;  /* 0x0000000428047291 */ /* 0x000fc8000f8e183f */
[----:B------:R-:W-:-:S04]  /*76b0*/  UIADD3 UR4, UR4, 0x98, URZ ;  /* 0x0000009804047890 */ /* 0x000fc8000fffe03f */
[----:B------:R-:W-:-:S09]  /*76c0*/  UPRMT UR4, UR5, 0x654, UR4 ;  /* 0x0000065405047896 */ /* 0x000fd20008000004 */
[----:B------:R-:W-:Y:S01]  /*76d0*/  SYNCS.ARRIVE.TRANS64.RED.A1T0 RZ, [UR4], RZ ;  /* 0x000000ffffff79a7 */ /* 0x000fe20008100404 */
[----:B------:R-:W-:Y:S05]  /*76e0*/  BRA `(.L_x_15) ;  /* 0x0000002800247947 */ /* 0x000fea0003800000 */
.L_x_14:
[----:B------:R-:W-:Y:S01]  /*76f0*/  ULDC.64 UR4, c[0x0][0x8f8] ;  /* 0x00023e0000047ab9 */ /* 0x000fe20000000a00 */
[----:B------:R-:W-:Y:S01]  /*7700*/  PRMT R8, RZ, 0x7610, R8 ;  /* 0x00007610ff087816 */ /* 0x000fe20000000008 */
[----:B------:R-:W-:Y:S01]  /*7710*/  IMAD.MOV.U32 R21, RZ, RZ, -0x1 ;  /* 0xffffffffff157424 */ /* 0x000fe200078e00ff */
[----:B------:R-:W-:Y:S01]  /*7720*/  ISETP.GE.U32.AND P1, PT, R16, UR4, PT ;  /* 0x0000000410007c0c */ /* 0x000fe2000bf26070 */
[----:B------:R-:W-:Y:S02]  /*7730*/  IMAD.MOV.U32 R20, RZ, RZ, -0x1 ;  /* 0xffffffffff147424 */ /* 0x000fe400078e00ff */
[----:B------:R-:W-:Y:S01]  /*7740*/  IMAD.MOV.U32 R13, RZ, RZ, -0x1 ;  /* 0xffffffffff0d7424 */ /* 0x000fe200078e00ff */
[----:B------:R-:W-:-:S13]  /*7750*/  ISETP.GE.U32.AND.EX P1, PT, R17, UR5, PT, P1 ;  /* 0x0000000511007c0c */ /* 0x000fda000bf26110 */
        /* <DEDUP_REMOVED lines=19> */
.L_x_84:
        /* <DEDUP_REMOVED lines=10> */
[----:B------:R-:W-:-:S03]  /*7930*/  IMAD R13, R13, R27, R8 ;  /* 0x0000001b0d0d7224 */ /* 0x000fc600078e0208 */
[----:B------:R-:W5:Y:S01]  /*7940*/  LDC R29, c[0x0][0x900] ;  /* 0x00024000ff1d7b82 */ /* 0x000f620000000800 */
[----:B------:R-:W-:Y:S01]  /*7950*/  IMAD.IADD R11, R11, 0x1, R13 ;  /* 0x000000010b0b7824 */ /* 0x000fe200078e020d */
[----:B--2---:R-:W-:-:S04]  /*7960*/  ISETP.NE.U32.AND P1, PT, R30, RZ, PT ;  /* 0x000000ff1e00720c */ /* 0x004fc80003f25070 */
[----:B------:R-:W-:Y:S02]  /*7970*/  ISETP.NE.AND.EX P1, PT, R31, RZ, PT, P1 ;  /* 0x000000ff1f00720c */ /* 0x000fe40003f25310 */
[----:B------:R-:W2:Y:S01]  /*7980*/  LDC R26, c[0x0][0x8a8] ;  /* 0x00022a00ff1a7b82 */ /* 0x000ea20000000800 */
[-CC-:B---3--:R-:W-:Y:S01]  /*7990*/  SHF.R.U64 R20, R10, R12.reuse, R11.reuse ;  /* 0x0000000c0a147219 */ /* 0x188fe2000000120b */
[----:B------:R-:W-:Y:S01]  /*79a0*/  IMAD.MOV.U32 R10, RZ, RZ, -0x1 ;  /* 0xffffffffff0a7424 */ /* 0x000fe200078e00ff */
[----:B------:R-:W-:-:S05]  /*79b0*/  SHF.R.U32.HI R11, RZ, R12, R11 ;  /* 0x0000000cff0b7219 */ /* 0x000fca000001160b */
[----:B------:R-:W3:Y:S01]  /*79c0*/  LDC R28, c[0x0][0x8f0] ;  /* 0x00023c00ff1c7b82 */ /* 0x000ee20000000800 */
[-CC-:B----4-:R-:W-:Y:S02]  /*79d0*/  SHF.R.U64 R25, R20, R14.reuse, R11.reuse ;  /* 0x0000000e14197219 */ /* 0x190fe4000000120b */
[----:B------:R-:W-:-:S05]  /*79e0*/  SHF.R.U32.HI R8, RZ, R14, R11 ;  /* 0x0000000eff087219 */ /* 0x000fca000001160b */
[----:B------:R-:W4:Y:S01]  /*79f0*/  LDC R32, c[0x0][0x8e0] ;  /* 0x00023800ff207b82 */ /* 0x000f220000000800 */
[-C--:B-----5:R-:W-:Y:S02]  /*7a00*/  SHF.L.U32 R10, R10, R29.reuse, RZ ;  /* 0x0000001d0a0a7219 */ /* 0x0a0fe400000006ff */
[-CC-:B------:R-:W-:Y:S02]  /*7a10*/  SHF.R.U64 R27, R25, R29.reuse, R8.reuse ;  /* 0x0000001d191b7219 */ /* 0x180fe40000001208 */
[----:B------:R-:W-:Y:S02]  /*7a20*/  LOP3.LUT R36, RZ, R10, RZ, 0x33, !PT ;  /* 0x0000000aff247212 */ /* 0x000fe400078e33ff */
[----:B------:R-:W-:Y:S01]  /*7a30*/  SHF.R.U32.HI R11, RZ, R29, R8 ;  /* 0x0000001dff0b7219 */ /* 0x000fe20000011608 */
[----:B------:R-:W1:Y:S01]  /*7a40*/  LDC R33, c[0x0][0x8b8] ;  /* 0x00022e00ff217b82 */ /* 0x000e620000000800 */
[----:B------:R-:W-:Y:S01]  /*7a50*/  IMAD.MOV.U32 R10, RZ, RZ, R27 ;  /* 0x000000ffff0a7224 */ /* 0x000fe200078e001b */
[----:B------:R-:W-:Y:S06]  /*7a60*/  @!P1 BRA `(.L_x_85) ;  /* 0x0000000000289947 */ /* 0x000fec0003800000 */
        /* <DEDUP_REMOVED lines=10> */
.L_x_85:
[----:B------:R-:W-:Y:S01]  /*7b10*/  ISETP.NE.AND P1, PT, R2, 0x1, PT ;  /* 0x000000010200780c */ /* 0x000fe20003f25270 */
[----:B------:R-:W-:Y:S01]  /*7b20*/  IMAD.MOV.U32 R13, RZ, RZ, R23 ;  /* 0x000000ffff0d7224 */ /* 0x000fe200078e0017 */
[----:B---3--:R-:W-:Y:S01]  /*7b30*/  SHF.R.U64 R8, R10, R28, R11 ;  /* 0x0000001c0a087219 */ /* 0x008fe2000000120b */
[----:B--2---:R-:W-:Y:S01]  /*7b40*/  VIADD R11, R26, 0xffffffff ;  /* 0xffffffff1a0b7836 */ /* 0x004fe20000000000 */
[----:B------:R-:W-:Y:S02]  /*7b50*/  SHF.L.U32 R34, R34, R29, RZ ;  /* 0x0000001d22227219 */ /* 0x000fe400000006ff */
[----:B------:R-:W-:Y:S01]  /*7b60*/  LOP3.LUT R7, R25, R36, RZ, 0xc0, !PT ;  /* 0x0000002419077212 */ /* 0x000fe200078ec0ff */
[----:B------:R-:W-:-:S04]  /*7b70*/  IMAD.MOV R10, RZ, RZ, -R8 ;  /* 0x000000ffff0a7224 */ /* 0x000fc800078e0a08 */
[----:B------:R-:W-:Y:S01]  /*7b80*/  IMAD R8, R34, R8, R7 ;  /* 0x0000000822087224 */ /* 0x000fe200078e0207 */
[----:B------:R-:W-:Y:S01]  /*7b90*/  LOP3.LUT R7, R20, R11, RZ, 0xc0, !PT ;  /* 0x0000000b14077212 */ /* 0x000fe200078ec0ff */
[----:B------:R-:W-:Y:S02]  /*7ba0*/  @P1 IMAD R3, R9, R24, R6 ;  /* 0x0000001809031224 */ /* 0x000fe400078e0206 */
[----:B----4-:R-:W-:Y:S02]  /*7bb0*/  IMAD R6, R10, R32, R27 ;  /* 0x000000200a067224 */ /* 0x010fe400078e021b */
[----:B-1----:R-:W-:Y:S02]  /*7bc0*/  IMAD R3, R8, R33, R3 ;  /* 0x0000002108037224 */ /* 0x002fe400078e0203 */
[----:B------:R-:W-:Y:S02]  /*7bd0*/  IMAD R6, R6, R26, R7 ;  /* 0x0000001a06067224 */ /* 0x000fe400078e0207 */
[----:B------:R-:W-:-:S03]  /*7be0*/  IMAD.MOV.U32 R8, RZ, RZ, 0x1 ;  /* 0x00000001ff087424 */ /* 0x000fc600078e00ff */
[----:B------:R-:W-:Y:S02]  /*7bf0*/  SEL R20, R6, R3, !P1 ;  /* 0x0000000306147207 */ /* 0x000fe40004800000 */
[----:B------:R-:W-:-:S07]  /*7c00*/  SEL R21, R3, R6, !P1 ;  /* 0x0000000603157207 */ /* 0x000fce0004800000 */
.L_x_83:
[----:B------:R-:W-:-:S08]  /*7c10*/  NOP ;  /* 0x0000000000007918 */ /* 0x000fd00000000000 */
[----:B------:R-:W2:-:S00]  /*7c20*/  USETMAXREG.DEALLOC.CTAPOOL 0x28 ;  /* 0x00000028000079c8 */ /* 0x000e8000080e0500 */
[----:B--2---:R-:W-:-:S13]  /*7c30*/  ISETP.NE.AND P1, PT, R0, 0x1, PT ;  /* 0x000000010000780c */ /* 0x004fda0003f25270 */
[----:B------:R-:W-:Y:S05]  /*7c40*/  @!P1 BRA `(.L_x_15) ;  /* 0x0000002000cc9947 */ /* 0x000fea0003800000 */
[----:B------:R-:W-:Y:S05]  /*7c50*/  @!P4 BRA `(.L_x_86) ;  /* 0x000000100050c947 */ /* 0x000fea0003800000 */
[----:B------:R-:W-:-:S13]  /*7c60*/  ISETP.NE.OR P0, PT, R0, 0x2, P0 ;  /* 0x000000020000780c */ /* 0x000fda0000705670 */
[----:B------:R-:W-:Y:S05]  /*7c70*/  @P0 BRA `(.L_x_15) ;  /* 0x0000002000c00947 */ /* 0x000fea0003800000 */
[----:B------:R-:W-:-:S13]  /*7c80*/  LOP3.LUT P1, RZ, R8, 0xff, RZ, 0xc0, !PT ;  /* 0x000000ff08ff7812 */ /* 0x000fda000782c0ff */
[----:B------:R-:W-:Y:S05]  /*7c90*/  @!P1 BRA `(.L_x_87) ;  /* 0x0000000000189947 */ /* 0x000fea0003800000 */
[----:B------:R-:W-:Y:S01]  /*7ca0*/  UMOV UR4, 0x400 ;  /* 0x0000040000047882 */ /* 0x000fe20000000000 */
[----:B------:R-:W-:Y:S01]  /*7cb0*/  IMAD.MOV.U32 R0, RZ, RZ, RZ ;  /* 0x000000ffff007224 */ /* 0x000fe200078e00ff */
[----:B-1----:R-:W-:-:S04]  /*7cc0*/  ULEA UR4, UR41, UR4, 0x18 ;  /* 0x0000000429047291 */ /* 0x002fc8000f8ec03f */
[----:B------:R-:W-:-:S05]  /*7cd0*/  SHF.L.U32 R0, R0, 0x1f, RZ ;  /* 0x0000001f00007819 */ /* 0x000fca00000006ff */
[----:B------:R-:W1:Y:S02]  /*7ce0*/  SYNCS.PHASECHK.TRANS64.TRYWAIT P0, [UR4+0xb8], R0 ;  /* 0x0000b800ff0075a7 */ /* 0x000e640008000144 */
[----:B-1----:R-:W-:Y:S05]  /*7cf0*/  @!P0 BRA `(.L_x_88) ;  /* 0x0000002000fc8947 */ /* 0x002fea0003800000 */
.L_x_87:
[----:B-1----:R-:W-:Y:S01]  /*7d00*/  PRMT R0, RZ, 0x7610, R0 ;  /* 0x00007610ff007816 */ /* 0x002fe20000000000 */
[----:B------:R-:W-:Y:S06]  /*7d10*/  @P3 BRA `(.L_x_89) ;  /* 0x0000000000243947 */ /* 0x000fec0003800000 */
[----:B------:R-:W-:Y:S02]  /*7d20*/  ULDC.64 UR4, c[0x0][0x588] ;  /* 0x0001620000047ab9 */ /* 0x000fe40000000a00 */
[----:B------:R-:W-:-:S04]  /*7d30*/  ISETP.NE.U32.AND P0, PT, RZ, UR4, PT ;  /* 0x00000004ff007c0c */ /* 0x000fc8000bf05070 */
[----:B------:R-:W-:-:S13]  /*7d40*/  ISETP.NE.AND.EX P0, PT, RZ, UR5, PT, P0 ;  /* 0x00000005ff007c0c */ /* 0x000fda000bf05300 */
[----:B------:R-:W-:Y:S05]  /*7d50*/  @!P0 BRA `(.L_x_90) ;  /* 0x00000000000c8947 */ /* 0x000fea0003800000 */
[----:B------:R1:W5:Y:S01]  /*7d60*/  LDG.E R3, desc[UR38][R4.64] ;  /* 0x0000002604037981 */ /* 0x000362000c1e1900 */
[----:B------:R-:W-:Y:S01]  /*7d70*/  IMAD.MOV.U32 R0, RZ, RZ, 0x1 ;  /* 0x00000001ff007424 */ /* 0x000fe200078e00ff */
[----:B------:R-:W-:Y:S06]  /*7d80*/  BRA `(.L_x_89) ;  /* 0x0000000000087947 */ /* 0x000fec0003800000 */
.L_x_90:
[----:B------:R-:W2:Y:S01]  /*7d90*/  LDC R3, c[0x0][0x580] ;  /* 0x00016000ff037b82 */ /* 0x000ea20000000800 */
[----:B------:R-:W-:-:S07]  /*7da0*/  IMAD.MOV.U32 R0, RZ, RZ, 0x1 ;  /* 0x00000001ff007424 */ /* 0x000fce00078e00ff */
.L_x_89:
[----:B------:R-:W-:Y:S01]  /*7db0*/  UMOV UR4, URZ ;  /* 0x0000003f00047c82 */ /* 0x000fe20008000000 */
[----:B------:R-:W-:Y:S01]  /*7dc0*/  IMAD.MOV.U32 R8, RZ, RZ, 0x1 ;  /* 0x00000001ff087424 */ /* 0x000fe200078e00ff */
[----:B------:R-:W-:Y:S06]  /*7dd0*/  @!P1 BRA `(.L_x_91) ;  /* 0x0000000c004c9947 */ /* 0x000fec0003800000 */
[----:B------:R-:W3:Y:S01]  /*7de0*/  LDC R9, c[0x0][0x900] ;  /* 0x00024000ff097b82 */ /* 0x000ee20000000800 */
[----:B-1----:R-:W-:Y:S01]  /*7df0*/  IMAD.MOV.U32 R4, RZ, RZ, -0x1 ;  /* 0xffffffffff047424 */ /* 0x002fe200078e00ff */
[----:B------:R-:W-:Y:S01]  /*7e00*/  LOP3.LUT R10, R19, 0x2, RZ, 0xfc, !PT ;  /* 0x00000002130a7812 */ /* 0x000fe200078efcff */
[----:B------:R-:W-:Y:S01]  /*7e10*/  IMAD.MOV.U32 R6, RZ, RZ, 0x1 ;  /* 0x00000001ff067424 */ /* 0x000fe200078e00ff */
[----:B------:R-:W-:Y:S01]  /*7e20*/  ULDC.64 UR14, c[0x0][0x198] ;  /* 0x00006600000e7ab9 */ /* 0x000fe20000000a00 */
[----:B------:R-:W-:Y:S01]  /*7e30*/  IMAD.MOV.U32 R8, RZ, RZ, 0x1 ;  /* 0x00000001ff087424 */ /* 0x000fe200078e00ff */
[----:B------:R-:W-:Y:S01]  /*7e40*/  UMOV UR4, URZ ;  /* 0x0000003f00047c82 */ /* 0x000fe20008000000 */
[----:B------:R-:W-:Y:S01]  /*7e50*/  ULDC.64 UR22, c[0x0][0x588] ;  /* 0x0001620000167ab9 */ /* 0x000fe20000000a00 */
[----:B------:R-:W1:Y:S01]  /*7e60*/  LDC R11, c[0x0][0x8a8] ;  /* 0x00022a00ff0b7b82 */ /* 0x000e620000000800 */
[----:B------:R-:W-:Y:S01]  /*7e70*/  ULDC.64 UR24, c[0x0][0x8f8] ;  /* 0x00023e0000187ab9 */ /* 0x000fe20000000a00 */
[----:B------:R-:W-:Y:S01]  /*7e80*/  ULDC.64 UR26, c[0x0][0x590] ;  /* 0x00016400001a7ab9 */ /* 0x000fe20000000a00 */
[----:B---3--:R-:W-:-:S02]  /*7e90*/  SHF.L.U32 R4, R4, R9, RZ ;  /* 0x0000000904047219 */ /* 0x008fc400000006ff */
[----:B------:R-:W-:Y:S02]  /*7ea0*/  SHF.L.U32 R9, R6, R9, RZ ;  /* 0x0000000906097219 */ /* 0x000fe400000006ff */
[----:B------:R-:W-:Y:S01]  /*7eb0*/  LOP3.LUT R12, RZ, R4, RZ, 0x33, !PT ;  /* 0x00000004ff0c7212 */ /* 0x000fe200078e33ff */
[----:B-1----:R-:W-:-:S07]  /*7ec0*/  VIADD R11, R11, 0xffffffff ;  /* 0xffffffff0b0b7836 */ /* 0x002fce0000000000 */
.L_x_111:
[----:B------:R-:W-:Y:S02]  /*7ed0*/  ISETP.NE.U32.AND P0, PT, RZ, UR26, PT ;  /* 0x0000001aff007c0c */ /* 0x000fe4000bf05070 */
[----:B------:R-:W-:Y:S02]  /*7ee0*/  R2UR UR19, R21 ;  /* 0x00000000151372ca */ /* 0x000fe400000e0000 */
[----:B------:R-:W-:Y:S02]  /*7ef0*/  R2UR UR18, R20 ;  /* 0x00000000141272ca */ /* 0x000fe400000e0000 */
[----:B------:R-:W-:-:S09]  /*7f00*/  ISETP.NE.AND.EX P0, PT, RZ, UR27, PT, P0 ;  /* 0x0000001bff007c0c */ /* 0x000fd2000bf05300 */
[----:B------:R-:W-:Y:S02]  /*7f10*/  USHF.L.U32 UR19, UR19, 0x7, URZ ;  /* 0x0000000713137899 */ /* 0x000fe4000800063f */
[----:B------:R-:W-:Y:S02]  /*7f20*/  USHF.L.U32 UR18, UR18, 0x6, URZ ;  /* 0x0000000612127899 */ /* 0x000fe4000800063f */
[----:B------:R-:W-:Y:S10]  /*7f30*/  @!P0 BRA `(.L_x_92) ;  /* 0x00000000002c8947 */ /* 0x000ff40003800000 */
[----:B------:R-:W-:-:S04]  /*7f40*/  ISETP.NE.U32.AND P1, PT, RZ, UR22, PT ;  /* 0x00000016ff007c0c */ /* 0x000fc8000bf25070 */
[----:B------:R-:W-:-:S13]  /*7f50*/  ISETP.NE.AND.EX P1, PT, RZ, UR23, PT, P1 ;  /* 0x00000017ff007c0c */ /* 0x000fda000bf25310 */
[----:B------:R-:W-:Y:S05]  /*7f60*/  @!P1 BRA `(.L_x_93) ;  /* 0x0000000000189947 */ /* 0x000fea0003800000 */
[----:B------:R-:W1:Y:S01]  /*7f70*/  LDC.64 R4, c[0x0][0x588] ;  /* 0x00016200ff047b82 */ /* 0x000e620000000a00 */
[----:B--2--5:R-:W-:-:S04]  /*7f80*/  IMAD R3, R13, UR26, RZ ;  /* 0x0000001a0d037c24 */ /* 0x024fc8000f8e02ff */
[----:B-1----:R-:W-:-:S05]  /*7f90*/  IMAD.WIDE R4, R3, 0x4, R4 ;  /* 0x0000000403047825 */ /* 0x002fca00078e0204 */
[----:B------:R1:W5:Y:S01]  /*7fa0*/  LDG.E R3, desc[UR38][R4.64] ;  /* 0x0000002604037981 */ /* 0x000362000c1e1900 */
[----:B------:R-:W-:Y:S01]  /*7fb0*/  IMAD.MOV.U32 R0, RZ, RZ, 0x1 ;  /* 0x00000001ff007424 */ /* 0x000fe200078e00ff */
[----:B------:R-:W-:Y:S06]  /*7fc0*/  BRA `(.L_x_92) ;  /* 0x0000000000087947 */ /* 0x000fec0003800000 */
.L_x_93:
[----:B--2--5:R-:W3:Y:S01]  /*7fd0*/  LDC R3, c[0x0][0x580] ;  /* 0x00016000ff037b82 */ /* 0x024ee20000000800 */
[----:B------:R-:W-:-:S07]  /*7fe0*/  IMAD.MOV.U32 R0, RZ, RZ, 0x1 ;  /* 0x00000001ff007424 */ /* 0x000fce00078e00ff */
.L_x_92:
[----:B------:R-:W-:Y:S05]  /*7ff0*/  @!P0 BRA `(.L_x_94) ;  /* 0x00000000001c8947 */ /* 0x000fea0003800000 */
[----:B------:R-:W-:-:S13]  /*8000*/  LOP3.LUT P2, RZ, R0, 0xff, RZ, 0xc0, !PT ;  /* 0x000000ff00ff7812 */ /* 0x000fda000784c0ff */
[----:B-1----:R-:W1:Y:S02]  /*8010*/  @!P2 LDC.64 R4, c[0x0][0x588] ;  /* 0x00016200ff04ab82 */ /* 0x002e640000000a00 */
[----:B-1----:R-:W-:-:S04]  /*8020*/  @!P2 ISETP.NE.U32.AND P0, PT, R4, RZ, PT ;  /* 0x000000ff0400a20c */ /* 0x002fc80003f05070 */
[----:B------:R-:W-:Y:S02]  /*8030*/  @!P2 ISETP.NE.AND.EX P1, PT, R5, RZ, PT, P0 ;  /* 0x000000ff0500a20c */ /* 0x000fe40003f25300 */
[----:B--23-5:R-:W-:Y:S02]  /*8040*/  @P2 FSETP.EQ.AND P0, PT, R3, RZ, PT ;  /* 0x000000ff0300220b */ /* 0x02cfe40003f02000 */
[----:B------:R-:W-:Y:S01]  /*8050*/  @!P2 PLOP3.LUT P0, PT, P1, PT, PT, 0x8, 0x0 ;  /* 0x000000000000a81c */ /* 0x000fe20000f0e170 */
[----:B------:R-:W-:-:S12]  /*8060*/  BRA `(.L_x_95) ;  /* 0x0000000000047947 */ /* 0x000fd80003800000 */
.L_x_94:
[----:B--23-5:R-:W-:-:S13]  /*8070*/  FSETP.EQ.AND P0, PT, R3, RZ, PT ;  /* 0x000000ff0300720b */ /* 0x02cfda0003f02000 */
.L_x_95:
[----:B------:R-:W-:Y:S02]  /*8080*/  ISETP.NE.AND P2, PT, R10, 0x3, PT ;  /* 0x000000030a00780c */ /* 0x000fe40003f45270 */
[----:B------:R-:W-:-:S04]  /*8090*/  ELECT P1, URZ, PT ;  /* 0x00000000003f782f */ /* 0x000fc80003820000 */
[----:B------:R-:W-:-:S07]  /*80a0*/  PLOP3.LUT P0, PT, P1, P0, PT, 0x20, 0x0 ;  /* 0x000000000000781c */ /* 0x000fce0000f00470 */
[----:B------:R-:W-:Y:S06]  /*80b0*/  @!P2 BRA `(.L_x_96) ;  /* 0x000000000004a947 */ /* 0x000fec0003800000 */
[----:B------:R-:W-:Y:S01]  /*80c0*/  BPT.TRAP 0x1 ;  /* 0x000000040000795c */ /* 0x000fe20000300000 */
.L_x_96:
[----:B------:R-:W2:Y:S01]  /*80d0*/  S2UR UR41, SR_CgaCtaId ;  /* 0x00000000002979c3 */ /* 0x000ea20000008800 */
[----:B------:R-:W-:Y:S01]  /*80e0*/  UMOV UR5, 0x400 ;  /* 0x0000040000057882 */ /* 0x000fe20000000000 */
[----:B-1----:R-:W-:Y:S01]  /*80f0*/  SHF.L.U32 R4, R8, 0x1f, RZ ;  /* 0x0000001f08047819 */ /* 0x002fe200000006ff */
[----:B--2---:R-:W-:-:S04]  /*8100*/  ULEA UR6, UR41, UR5, 0x18 ;  /* 0x0000000529067291 */ /* 0x004fc8000f8ec03f */
[----:B------:R-:W-:-:S09]  /*8110*/  ULEA UR5, UR4, UR6, 0x3 ;  /* 0x0000000604057291 */ /* 0x000fd2000f8e183f */
[----:B------:R-:W1:Y:S02]  /*8120*/  SYNCS.PHASECHK.TRANS64.TRYWAIT P1, [UR5+0x98], R4 ;  /* 0x00009804ff0075a7 */ /* 0x000e640008020145 */
[----:B-1----:R-:W-:Y:S05]  /*8130*/  @!P1 BRA `(.L_x_97) ;  /* 0x0000002000049947 */ /* 0x002fea0003800000 */
.L_x_142:
[----:B------:R-:W-:Y:S04]  /*8140*/  BSSY B0, `(.L_x_98) ;  /* 0x000000f000007945 */ /* 0x000fe80003800000 */
[----:B------:R-:W-:Y:S05]  /*8150*/  @!P0 BRA `(.L_x_99) ;  /* 0x0000000000348947 */ /* 0x000fea0003800000 */
[----:B------:R-:W-:Y:S01]  /*8160*/  ULEA UR16, UR4, UR6, 0xd ;  /* 0x0000000604107291 */ /* 0x000fe2000f8e683f */
[----:B------:R-:W-:Y:S01]  /*8170*/  R2UR UR20, R13 ;  /* 0x000000000d1472ca */ /* 0x000fe200000e0000 */
[----:B------:R-:W-:Y:S02]  /*8180*/  UIADD3 UR8, UP0, UR14, 0x3f0, URZ ;  /* 0x000003f00e087890 */ /* 0x000fe4000ff1e03f */
[----:B------:R-:W-:Y:S02]  /*8190*/  UIADD3 UR17, UR5, 0x80, URZ ;  /* 0x0000008005117890 */ /* 0x000fe4000fffe03f */
[----:B------:R-:W-:Y:S02]  /*81a0*/  UIADD3 UR16, UR16, 0x200, URZ ;  /* 0x0000020010107890 */ /* 0x000fe4000fffe03f */
[----:B------:R-:W-:Y:S01]  /*81b0*/  UIADD3.X UR9, URZ, UR15, URZ, UP0, !UPT ;  /* 0x0000000f3f097290 */ /* 0x000fe200087fe43f */
[----:B------:R-:W-:Y:S01]  /*81c0*/  UMOV UR10, 0x0 ;  /* 0x00000000000a7882 */ /* 0x000fe20000000000 */
[----:B------:R-:W-:-:S07]  /*81d0*/  UMOV UR11, 0x10000000 ;  /* 0x10000000000b7882 */ /* 0x000fce0000000000 */
[----:B------:R2:W-:Y:S02]  /*81e0*/  UTMALDG.3D [UR16], [UR8], desc[UR10] ;  /* 0x00000a10080075b4 */ /* 0x0005e40008011000 */
[----:B--2---:R-:W-:Y:S05]  /*81f0*/  @!P2 BRA `(.L_x_100) ;  /* 0x000000000004a947 */ /* 0x004fea0003800000 */
[----:B------:R-:W-:Y:S01]  /*8200*/  BPT.TRAP 0x1 ;  /* 0x000000040000795c */ /* 0x000fe20000300000 */
.L_x_100:
[----:B-1----:R-:W1:Y:S02]  /*8210*/  LDC R4, c[0x0][0x800] ;  /* 0x00020000ff047b82 */ /* 0x002e640000000800 */
[----:B-1----:R2:W-:Y:S02]  /*8220*/  SYNCS.ARRIVE.TRANS64.RED.A0TR RZ, [UR5+0x80], R4 ;  /* 0x00008004ffff79a7 */ /* 0x0025e40008300405 */
.L_x_99:
[----:B------:R-:W-:Y:S05]  /*8230*/  BSYNC B0 ;  /* 0x0000000000007941 */ /* 0x000fea0003800000 */
.L_x_98:
[----:B------:R-:W-:Y:S05]  /*8240*/  @!P2 BRA `(.L_x_101) ;  /* 0x000000000004a947 */ /* 0x000fea0003800000 */
[----:B------:R-:W-:Y:S01]  /*8250*/  BPT.TRAP 0x1 ;  /* 0x000000040000795c */ /* 0x000fe20000300000 */
.L_x_101:
[----:B------:R-:W-:Y:S02]  /*8260*/  UIADD3 UR5, UR5, 0x80, URZ ;  /* 0x0000008005057890 */ /* 0x000fe4000fffe03f */
[----:B------:R-:W-:Y:S02]  /*8270*/  UIADD3 UR4, UR4, 0x1, URZ ;  /* 0x0000000104047890 */ /* 0x000fe4000fffe03f */
[----:B------:R-:W-:Y:S02]  /*8280*/  UPRMT UR5, UR41, 0x654, UR5 ;  /* 0x0000065429057896 */ /* 0x000fe40008000005 */
[----:B------:R-:W-:-:S04]  /*8290*/  UISETP.NE.AND UP0, UPT, UR4, 0x3, UPT ;  /* 0x000000030400788c */ /* 0x000fc8000bf05270 */
[----:B------:R-:W-:-:S03]  /*82a0*/  USEL UR7, URZ, 0x1, UP0 ;  /* 0x000000013f077887 */ /* 0x000fc60008000000 */
[----:B------:R-:W-:Y:S01]  /*82b0*/  SYNCS.ARRIVE.TRANS64.RED.A1T0 RZ, [UR5], RZ ;  /* 0x000000ffffff79a7 */ /* 0x000fe20008100405 */
[----:B------:R-:W-:Y:S02]  /*82c0*/  USEL UR5, UR4, URZ, UP0 ;  /* 0x0000003f04057287 */ /* 0x000fe40008000000 */
[----:B------:R-:W-:Y:S01]  /*82d0*/  LOP3.LUT R8, R8, UR7, RZ, 0x3c, !PT ;  /* 0x0000000708087c12 */ /* 0x000fe2000f8e3cff */
[----:B------:R-:W-:Y:S09]  /*82e0*/  @!P2 BRA `(.L_x_102) ;  /* 0x000000000004a947 */ /* 0x000ff20003800000 */
[----:B------:R-:W-:Y:S01]  /*82f0*/  BPT.TRAP 0x1 ;  /* 0x000000040000795c */ /* 0x000fe20000300000 */
.L_x_102:
[----:B------:R-:W-:Y:S01]  /*8300*/  ULEA UR4, UR5, UR6, 0x3 ;  /* 0x0000000605047291 */ /* 0x000fe2000f8e183f */
[----:B-12---:R-:W-:-:S08]  /*8310*/  SHF.L.U32 R4, R8, 0x1f, RZ ;  /* 0x0000001f08047819 */ /* 0x006fd000000006ff */
[----:B------:R-:W1:Y:S02]  /*8320*/  SYNCS.PHASECHK.TRANS64.TRYWAIT P1, [UR4+0x98], R4 ;  /* 0x00009804ff0075a7 */ /* 0x000e640008020144 */
[----:B-1----:R-:W-:Y:S05]  /*8330*/  @!P1 BRA `(.L_x_103) ;  /* 0x0000001c009c9947 */ /* 0x002fea0003800000 */
.L_x_143:
[----:B------:R-:W-:Y:S04]  /*8340*/  BSSY B0, `(.L_x_104) ;  /* 0x0000011000007945 */ /* 0x000fe80003800000 */
[----:B------:R-:W-:Y:S05]  /*8350*/  @!P0 BRA `(.L_x_105) ;  /* 0x00000000003c8947 */ /* 0x000fea0003800000 */
[----:B------:R-:W-:Y:S01]  /*8360*/  ULEA UR8, UR5, UR6, 0xd ;  /* 0x0000000605087291 */ /* 0x000fe2000f8e683f */
[----:B------:R-:W-:Y:S01]  /*8370*/  R2UR UR12, R13 ;  /* 0x000000000d0c72ca */ /* 0x000fe200000e0000 */
[----:B------:R-:W-:Y:S02]  /*8380*/  UIADD3 UR16, UP0, UR14, 0x3f0, URZ ;  /* 0x000003f00e107890 */ /* 0x000fe4000ff1e03f */
[----:B------:R-:W-:Y:S02]  /*8390*/  UIADD3 UR10, UR18, 0x20, URZ ;  /* 0x00000020120a7890 */ /* 0x000fe4000fffe03f */
[----:B------:R-:W-:Y:S02]  /*83a0*/  UIADD3 UR9, UR4, 0x80, URZ ;  /* 0x0000008004097890 */ /* 0x000fe4000fffe03f */
[----:B------:R-:W-:Y:S02]  /*83b0*/  UIADD3 UR8, UR8, 0x200, URZ ;  /* 0x0000020008087890 */ /* 0x000fe4000fffe03f */
[----:B------:R-:W-:Y:S01]  /*83c0*/  UIADD3.X UR17, URZ, UR15, URZ, UP0, !UPT ;  /* 0x0000000f3f117290 */ /* 0x000fe200087fe43f */
[----:B------:R-:W-:Y:S01]  /*83d0*/  UMOV UR20, 0x0 ;  /* 0x0000000000147882 */ /* 0x000fe20000000000 */
[----:B------:R-:W-:Y:S01]  /*83e0*/  UMOV UR21, 0x10000000 ;  /* 0x1000000000157882 */ /* 0x000fe20000000000 */
[----:B------:R-:W-:-:S06]  /*83f0*/  UMOV UR11, UR19 ;  /* 0x00000013000b7c82 */ /* 0x000fcc0008000000 */
[----:B------:R2:W-:Y:S02]  /*8400*/  UTMALDG.3D [UR8], [UR16], desc[UR20] ;  /* 0x00001408100075b4 */ /* 0x0005e40008011000 */
[----:B--2---:R-:W-:Y:S05]  /*8410*/  @!P2 BRA `(.L_x_106) ;  /* 0x000000000004a947 */ /* 0x004fea0003800000 */
[----:B------:R-:W-:Y:S01]  /*8420*/  BPT.TRAP 0x1 ;  /* 0x000000040000795c */ /* 0x000fe20000300000 */
.L_x_106:
[----:B-1----:R-:W1:Y:S02]  /*8430*/  LDC R4, c[0x0][0x800] ;  /* 0x00020000ff047b82 */ /* 0x002e640000000800 */
[----:B-1----:R2:W-:Y:S02]  /*8440*/  SYNCS.ARRIVE.TRANS64.RED.A0TR RZ, [UR4+0x80], R4 ;  /* 0x00008004ffff79a7 */ /* 0x0025e40008300404 */
.L_x_105:
[----:B------:R-:W-:Y:S05]  /*8450*/  BSYNC B0 ;  /* 0x0000000000007941 */ /* 0x000fea0003800000 */
.L_x_104:
[----:B------:R-:W-:Y:S05]  /*8460*/  @!P2 BRA `(.L_x_107) ;  /* 0x000000000004a947 */ /* 0x000fea0003800000 */
[----:B------:R-:W-:Y:S01]  /*8470*/  BPT.TRAP 0x1 ;  /* 0x000000040000795c */ /* 0x000fe20000300000 */
.L_x_107:
[----:B------:R-:W-:Y:S01]  /*8480*/  UIADD3 UR4, UR4, 0x80, URZ ;  /* 0x0000008004047890 */ /* 0x000fe2000fffe03f */
[----:B------:R-:W-:Y:S01]  /*8490*/  IADD3 R16, P0, R16, UR36, RZ ;  /* 0x0000002410107c10 */ /* 0x000fe2000ff1e0ff */
[----:B------:R-:W-:Y:S01]  /*84a0*/  IMAD.MOV.U32 R21, RZ, RZ, -0x1 ;  /* 0xffffffffff157424 */ /* 0x000fe200078e00ff */
[----:B-12---:R-:W-:Y:S01]  /*84b0*/  PRMT R4, RZ, 0x7610, R4 ;  /* 0x00007610ff047816 */ /* 0x006fe20000000004 */
[----:B------:R-:W-:Y:S01]  /*84c0*/  UPRMT UR4, UR41, 0x654, UR4 ;  /* 0x0000065429047896 */ /* 0x000fe20008000004 */
[----:B------:R-:W-:Y:S01]  /*84d0*/  IADD3.X R17, R17, UR42, RZ, P0, !PT ;  /* 0x0000002a11117c10 */ /* 0x000fe200087fe4ff */
[----:B------:R-:W-:Y:S01]  /*84e0*/  IMAD.MOV.U32 R20, RZ, RZ, -0x1 ;  /* 0xffffffffff147424 */ /* 0x000fe200078e00ff */
[----:B------:R-:W-:Y:S01]  /*84f0*/  ISETP.GE.U32.AND P0, PT, R16, UR24, PT ;  /* 0x0000001810007c0c */ /* 0x000fe2000bf06070 */
[----:B------:R-:W-:-:S03]  /*8500*/  IMAD.MOV.U32 R13, RZ, RZ, -0x1 ;  /* 0xffffffffff0d7424 */ /* 0x000fc600078e00ff */
[----:B------:R-:W-:Y:S02]  /*8510*/  ISETP.GE.U32.AND.EX P0, PT, R17, UR25, PT, P0 ;  /* 0x0000001911007c0c */ /* 0x000fe4000bf06100 */
[----:B------:R-:W-:Y:S01]  /*8520*/  SYNCS.ARRIVE.TRANS64.RED.A1T0 RZ, [UR4], RZ ;  /* 0x000000ffffff79a7 */ /* 0x000fe20008100404 */
[----:B------:R-:W-:-:S04]  /*8530*/  UIADD3 UR4, UR5, 0x1, URZ ;  /* 0x0000000105047890 */ /* 0x000fc8000fffe03f */
[----:B------:R-:W-:-:S04]  /*8540*/  UISETP.NE.AND UP0, UPT, UR4, 0x3, UPT ;  /* 0x000000030400788c */ /* 0x000fc8000bf05270 */
[----:B------:R-:W-:Y:S02]  /*8550*/  USEL UR5, URZ, 0x1, UP0 ;  /* 0x000000013f057887 */ /* 0x000fe40008000000 */
[----:B------:R-:W-:-:S04]  /*8560*/  USEL UR4, UR4, URZ, UP0 ;  /* 0x0000003f04047287 */ /* 0x000fc80008000000 */
[----:B------:R-:W-:Y:S01]  /*8570*/  LOP3.LUT R8, R8, UR5, RZ, 0x3c, !PT ;  /* 0x0000000508087c12 */ /* 0x000fe2000f8e3cff */
[----:B------:R-:W-:Y:S07]  /*8580*/  @P0 BRA `(.L_x_108) ;  /* 0x0000000400580947 */ /* 0x000fee0003800000 */
[----:B------:R-:W1:Y:S01]  /*8590*/  S2R R13, SR_CTAID.X ;  /* 0x00000000000d7919 */ /* 0x000e620000002500 */
[----:B------:R-:W2:Y:S01]  /*85a0*/  LDC.64 R14, c[0x0][0x8d0] ;  /* 0x00023400ff0e7b82 */ /* 0x000ea20000000a00 */
[----:B------:R-:W-:Y:S01]  /*85b0*/  ULDC UR5, c[0x0][0x150] ;  /* 0x0000540000057ab9 */ /* 0x000fe20000000800 */
[----:B------:R-:W-:Y:S01]  /*85c0*/  IMAD.MOV.U32 R22, RZ, RZ, R17 ;  /* 0x000000ffff167224 */ /* 0x000fe200078e0011 */
[----:B------:R-:W3:Y:S05]  /*85d0*/  S2R R20, SR_CTAID.Y ;  /* 0x0000000000147919 */ /* 0x000eea0000002600 */
[----:B------:R-:W4:Y:S08]  /*85e0*/  LDC R6, c[0x0][0x144] ;  /* 0x00005100ff067b82 */ /* 0x000f300000000800 */
[----:B------:R-:W4:Y:S01]  /*85f0*/  LDC R21, c[0x0][0x8d8] ;  /* 0x00023600ff157b82 */ /* 0x000f220000000800 */
[----:B--2---:R-:W-:-:S04]  /*8600*/  ISETP.NE.U32.AND P0, PT, R14, RZ, PT ;  /* 0x000000ff0e00720c */ /* 0x004fc80003f05070 */
[----:B------:R-:W-:Y:S02]  /*8610*/  ISETP.NE.AND.EX P0, PT, R15, RZ, PT, P0 ;  /* 0x000000ff0f00720c */ /* 0x000fe40003f05300 */
[----:B-1----:R-:W-:Y:S02]  /*8620*/  I2FP.F32.U32 R4, R13 ;  /* 0x0000000d00047245 */ /* 0x002fe40000201000 */
[----:B---3--:R-:W-:-:S03]  /*8630*/  I2FP.F32.U32 R18, R20 ;  /* 0x0000001400127245 */ /* 0x008fc60000201000 */
[----:B------:R-:W-:-:S06]  /*8640*/  FMUL R4, R4, UR5 ;  /* 0x0000000504047c20 */ /* 0x000fcc0008400000 */
[----:B------:R-:W1:Y:S02]  /*8650*/  F2I.U32.TRUNC.NTZ R4, R4 ;  /* 0x0000000400047305 */ /* 0x000e64000020f000 */
[----:B-1----:R-:W-:-:S04]  /*8660*/  IMAD.MOV R5, RZ, RZ, -R4 ;  /* 0x000000ffff057224 */ /* 0x002fc800078e0a04 */
[----:B----4-:R-:W-:Y:S02]  /*8670*/  IMAD R13, R6, R5, R13 ;  /* 0x00000005060d7224 */ /* 0x010fe400078e020d */
[----:B------:R-:W-:Y:S01]  /*8680*/  IMAD.MOV.U32 R6, RZ, RZ, R16 ;  /* 0x000000ffff067224 */ /* 0x000fe200078e0010 */
[----:B------:R-:W-:Y:S06]  /*8690*/  @!P0 BRA `(.L_x_109) ;  /* 0x0000000000308947 */ /* 0x000fec0003800000 */
[----:B------:R-:W1:Y:S02]  /*86a0*/  LDC R5, c[0x0][0x8dc] ;  /* 0x00023700ff057b82 */ /* 0x000e640000000800 */
[----:B-1----:R-:W-:-:S05]  /*86b0*/  IADD3 R5, P0, R16, R5, RZ ;  /* 0x0000000510057210 */ /* 0x002fca0007f1e0ff */
[----:B------:R-:W-:-:S04]  /*86c0*/  IMAD.X R23, RZ, RZ, R17, P0 ;  /* 0x000000ffff177224 */ /* 0x000fc800000e0611 */
[----:B------:R-:W-:-:S04]  /*86d0*/  IMAD.WIDE.U32 R6, R23, R14, RZ ;  /* 0x0000000e17067225 */ /* 0x000fc800078e00ff */
[----:B------:R-:W-:-:S04]  /*86e0*/  IMAD.WIDE.U32 R6, P0, R5, R15, R6 ;  /* 0x0000000f05067225 */ /* 0x000fc80007800006 */
[----:B------:R-:W-:-:S04]  /*86f0*/  IMAD.WIDE.U32 R4, R5, R14, RZ ;  /* 0x0000000e05047225 */ /* 0x000fc800078e00ff */
[----:B------:R-:W-:Y:S01]  /*8700*/  IMAD.MOV.U32 R4, RZ, RZ, R7 ;  /* 0x000000ffff047224 */ /* 0x000fe200078e0007 */
[----:B------:R-:W-:Y:S01]  /*8710*/  IADD3 RZ, P1, R5, R6, RZ ;  /* 0x0000000605ff7210 */ /* 0x000fe20007f3e0ff */
[----:B------:R-:W-:-:S04]  /*8720*/  IMAD.X R5, RZ, RZ, RZ, P0 ;  /* 0x000000ffff057224 */ /* 0x000fc800000e06ff */
[----:B------:R-:W-:-:S04]  /*8730*/  IMAD.WIDE.U32.X R4, R23, R15, R4, P1 ;  /* 0x0000000f17047225 */ /* 0x000fc800008e0404 */
[----:B------:R-:W-:Y:S02]  /*8740*/  IMAD.MOV.U32 R6, RZ, RZ, R4 ;  /* 0x000000ffff067224 */ /* 0x000fe400078e0004 */
[----:B------:R-:W-:-:S07]  /*8750*/  IMAD.MOV.U32 R22, RZ, RZ, R5 ;  /* 0x000000ffff167224 */ /* 0x000fce00078e0005 */
.L_x_109:
[----:B------:R-:W-:Y:S01]  /*8760*/  ULDC UR5, c[0x0][0x154] ;  /* 0x0000550000057ab9 */ /* 0x000fe20000000800 */
[----:B------:R-:W1:Y:S01]  /*8770*/  LDC R7, c[0x0][0x148] ;  /* 0x00005200ff077b82 */ /* 0x000e620000000800 */
[----:B------:R-:W-:Y:S01]  /*8780*/  FMUL R14, R18, UR5 ;  /* 0x00000005120e7c20 */ /* 0x000fe20008400000 */
[----:B------:R-:W-:Y:S02]  /*8790*/  ISETP.NE.AND P2, PT, R2, 0x1, PT ;  /* 0x000000010200780c */ /* 0x000fe40003f45270 */
[-CC-:B------:R-:W-:Y:S02]  /*87a0*/  SHF.R.U64 R18, R6, R21.reuse, R22.reuse ;  /* 0x0000001506127219 */ /* 0x180fe40000001216 */
[----:B------:R-:W-:Y:S01]  /*87b0*/  SHF.R.U32.HI R21, RZ, R21, R22 ;  /* 0x00000015ff157219 */ /* 0x000fe20000011616 */
[----:B------:R-:W2:Y:S01]  /*87c0*/  F2I.U32.TRUNC.NTZ R14, R14 ;  /* 0x0000000e000e7305 */ /* 0x000ea2000020f000 */
[----:B------:R-:W3:Y:S01]  /*87d0*/  LDC.64 R4, c[0x0][0x8c8] ;  /* 0x00023200ff047b82 */ /* 0x000ee20000000a00 */
[----:B------:R-:W-:-:S05]  /*87e0*/  IADD3 R23, P0, RZ, -R18, RZ ;  /* 0x80000012ff177210 */ /* 0x000fca0007f1e0ff */
[----:B------:R-:W-:Y:S02]  /*87f0*/  IMAD.X R21, RZ, RZ, ~R21, P0 ;  /* 0x000000ffff157224 */ /* 0x000fe400000e0e15 */
[----:B------:R-:W4:Y:S01]  /*8800*/  LDC R22, c[0x0][0x8c0] ;  /* 0x00023000ff167b82 */ /* 0x000f220000000800 */
[----:B--2---:R-:W-:-:S07]  /*8810*/  IMAD.MOV R15, RZ, RZ, -R14 ;  /* 0x000000ffff0f7224 */ /* 0x004fce00078e0a0e */
[----:B------:R-:W2:Y:S01]  /*8820*/  LDC R27, c[0x0][0x900] ;  /* 0x00024000ff1b7b82 */ /* 0x000ea20000000800 */
[----:B-1----:R-:W-:-:S07]  /*8830*/  @P2 IMAD R13, R7, R15, R20 ;  /* 0x0000000f070d2224 */ /* 0x002fce00078e0214 */
[----:B------:R-:W1:Y:S01]  /*8840*/  LDC.64 R14, c[0x0][0x8e8] ;  /* 0x00023a00ff0e7b82 */ /* 0x000e620000000a00 */
[----:B---3--:R-:W-:-:S04]  /*8850*/  IMAD R6, R21, R4, RZ ;  /* 0x0000000415067224 */ /* 0x008fc800078e02ff */
[C---:B------:R-:W-:Y:S02]  /*8860*/  IMAD R7, R23.reuse, R5, R6 ;  /* 0x0000000517077224 */ /* 0x040fe400078e0206 */
[----:B------:R-:W-:Y:S01]  /*8870*/  IMAD.WIDE.U32 R4, R23, R4, R16 ;  /* 0x0000000417047225 */ /* 0x000fe200078e0010 */
[----:B------:R-:W3:Y:S03]  /*8880*/  LDC R6, c[0x0][0x8b0] ;  /* 0x00022c00ff067b82 */ /* 0x000ee60000000800 */
[----:B------:R-:W-:-:S05]  /*8890*/  IMAD.IADD R5, R5, 0x1, R7 ;  /* 0x0000000105057824 */ /* 0x000fca00078e0207 */
[-CC-:B----4-:R-:W-:Y:S01]  /*88a0*/  SHF.R.U64 R26, R4, R22.reuse, R5.reuse ;  /* 0x00000016041a7219 */ /* 0x190fe20000001205 */
[----:B------:R-:W4:Y:S01]  /*88b0*/  LDC R25, c[0x0][0x8f0] ;  /* 0x00023c00ff197b82 */ /* 0x000f220000000800 */
[----:B------:R-:W-:Y:S02]  /*88c0*/  SHF.R.U32.HI R5, RZ, R22, R5 ;  /* 0x00000016ff057219 */ /* 0x000fe40000011605 */
[----:B-1----:R-:W-:-:S05]  /*88d0*/  ISETP.NE.U32.AND P0, PT, R14, RZ, PT ;  /* 0x000000ff0e00720c */ /* 0x002fca0003f05070 */
[----:B------:R-:W1:Y:S01]  /*88e0*/  LDC R24, c[0x0][0x8e0] ;  /* 0x00023800ff187b82 */ /* 0x000e620000000800 */
[----:B------:R-:W-:Y:S02]  /*88f0*/  ISETP.NE.AND.EX P0, PT, R15, RZ, PT, P0 ;  /* 0x000000ff0f00720c */ /* 0x000fe40003f05300 */
[----:B---3--:R-:W-:-:S05]  /*8900*/  SHF.R.U64 R23, R26, R6, R5 ;  /* 0x000000061a177219 */ /* 0x008fca0000001205 */
[----:B------:R-:W3:Y:S01]  /*8910*/  LDC R22, c[0x0][0x8b8] ;  /* 0x00022e00ff167b82 */ /* 0x000ee20000000800 */
[----:B------:R-:W-:-:S04]  /*8920*/  SHF.R.U32.HI R4, RZ, R6, R5 ;  /* 0x00000006ff047219 */ /* 0x000fc80000011605 */
[-CC-:B--2---:R-:W-:Y:S02]  /*8930*/  SHF.R.U64 R21, R23, R27.reuse, R4.reuse ;  /* 0x0000001b17157219 */ /* 0x184fe40000001204 */
[----:B------:R-:W-:Y:S01]  /*8940*/  SHF.R.U32.HI R27, RZ, R27, R4 ;  /* 0x0000001bff1b7219 */ /* 0x000fe20000011604 */
[----:B------:R-:W2:Y:S02]  /*8950*/  LDC R20, c[0x0][0x8a8] ;  /* 0x00022a00ff147b82 */ /* 0x000ea40000000800 */
[----:B------:R-:W-:Y:S02]  /*8960*/  IMAD.MOV.U32 R4, RZ, RZ, R21 ;  /* 0x000000ffff047224 */ /* 0x000fe400078e0015 */
[----:B------:R-:W-:Y:S01]  /*8970*/  IMAD.MOV.U32 R5, RZ, RZ, R27 ;  /* 0x000000ffff057224 */ /* 0x000fe200078e001b */
[----:B----4-:R-:W-:Y:S06]  /*8980*/  @!P0 BRA `(.L_x_110) ;  /* 0x0000000000288947 */ /* 0x010fec0003800000 */
[----:B------:R-:W4:Y:S02]  /*8990*/  LDC R4, c[0x0][0x8f4] ;  /* 0x00023d00ff047b82 */ /* 0x000f240000000800 */
[----:B----4-:R-:W-:-:S05]  /*89a0*/  IADD3 R5, P0, R21, R4, RZ ;  /* 0x0000000415057210 */ /* 0x010fca0007f1e0ff */
[----:B------:R-:W-:-:S04]  /*89b0*/  IMAD.X R27, RZ, RZ, R27, P0 ;  /* 0x000000ffff1b7224 */ /* 0x000fc800000e061b */
[----:B------:R-:W-:-:S04]  /*89c0*/  IMAD.WIDE.U32 R6, R27, R14, RZ ;  /* 0x0000000e1b067225 */ /* 0x000fc800078e00ff */
[----:B------:R-:W-:-:S04]  /*89d0*/  IMAD.WIDE.U32 R6, P0, R5, R15, R6 ;  /* 0x0000000f05067225 */ /* 0x000fc80007800006 */
[----:B------:R-:W-:-:S04]  /*89e0*/  IMAD.WIDE.U32 R4, R5, R14, RZ ;  /* 0x0000000e05047225 */ /* 0x000fc800078e00ff */
[----:B------:R-:W-:Y:S01]  /*89f0*/  IMAD.MOV.U32 R4, RZ, RZ, R7 ;  /* 0x000000ffff047224 */ /* 0x000fe200078e0007 */
[----:B------:R-:W-:Y:S01]  /*8a00*/  IADD3 RZ, P1, R5, R6, RZ ;  /* 0x0000000605ff7210 */ /* 0x000fe20007f3e0ff */
[----:B------:R-:W-:-:S04]  /*8a10*/  IMAD.X R5, RZ, RZ, RZ, P0 ;  /* 0x000000ffff057224 */ /* 0x000fc800000e06ff */
[----:B------:R-:W-:-:S08]  /*8a20*/  IMAD.WIDE.U32.X R4, R27, R15, R4, P1 ;  /* 0x0000000f1b047225 */ /* 0x000fd000008e0404 */
.L_x_110:
[----:B------:R-:W-:Y:S02]  /*8a30*/  SHF.R.U64 R25, R4, R25, R5 ;  /* 0x0000001904197219 */ /* 0x000fe40000001205 */
[----:B------:R-:W-:Y:S02]  /*8a40*/  LOP3.LUT R4, R23, R12, RZ, 0xc0, !PT ;  /* 0x0000000c17047212 */ /* 0x000fe400078ec0ff */
[----:B------:R-:W-:Y:S01]  /*8a50*/  LOP3.LUT R6, R26, R11, RZ, 0xc0, !PT ;  /* 0x0000000b1a067212 */ /* 0x000fe200078ec0ff */
[----:B------:R-:W-:Y:S02]  /*8a60*/  IMAD.MOV R5, RZ, RZ, -R25 ;  /* 0x000000ffff057224 */ /* 0x000fe400078e0a19 */
[----:B------:R-:W-:Y:S02]  /*8a70*/  IMAD R4, R9, R25, R4 ;  /* 0x0000001909047224 */ /* 0x000fe400078e0204 */
[----:B-1----:R-:W-:Y:S02]  /*8a80*/  IMAD R21, R5, R24, R21 ;  /* 0x0000001805157224 */ /* 0x002fe400078e0215 */
[----:B---3--:R-:W-:-:S02]  /*8a90*/  IMAD R13, R4, R22, R13 ;  /* 0x00000016040d7224 */ /* 0x008fc400078e020d */
[----:B--2---:R-:W-:Y:S02]  /*8aa0*/  IMAD R6, R21, R20, R6 ;  /* 0x0000001415067224 */ /* 0x004fe400078e0206 */
[----:B------:R-:W-:-:S03]  /*8ab0*/  IMAD.MOV.U32 R4, RZ, RZ, 0x1 ;  /* 0x00000001ff047424 */ /* 0x000fc600078e00ff */
[----:B------:R-:W-:Y:S02]  /*8ac0*/  SEL R20, R6, R13, !P2 ;  /* 0x0000000d06147207 */ /* 0x000fe40005000000 */
[----:B------:R-:W-:Y:S01]  /*8ad0*/  SEL R21, R13, R6, !P2 ;  /* 0x000000060d157207 */ /* 0x000fe20005000000 */
[----:B------:R-:W-:-:S07]  /*8ae0*/  IMAD.MOV.U32 R13, RZ, RZ, R18 ;  /* 0x000000ffff0d7224 */ /* 0x000fce00078e0012 */
.L_x_108:
[----:B------:R-:W-:-:S13]  /*8af0*/  LOP3.LUT P0, RZ, R4, 0xff, RZ, 0xc0, !PT ;  /* 0x000000ff04ff7812 */ /* 0x000fda000780c0ff */
[----:B------:R-:W-:Y:S05]  /*8b00*/  @P0 BRA `(.L_x_111) ;  /* 0xfffffff000f00947 */ /* 0x000fea000383ffff */
.L_x_91:
[----:B------:R-:W-:-:S13]  /*8b10*/  ELECT P0, URZ, PT ;  /* 0x00000000003f782f */ /* 0x000fda0003800000 */
[----:B------:R-:W-:Y:S05]  /*8b20*/  @!P0 BRA `(.L_x_15) ;  /* 0x0000001400148947 */ /* 0x000fea0003800000 */
[----:B------:R-:W-:-:S04]  /*8b30*/  LOP3.LUT R19, R19, 0x2, RZ, 0xfc, !PT ;  /* 0x0000000213137812 */ /* 0x000fc800078efcff */
[----:B------:R-:W-:-:S13]  /*8b40*/  ISETP.NE.AND P1, PT, R19, 0x3, PT ;  /* 0x000000031300780c */ /* 0x000fda0003f25270 */
[----:B------:R-:W-:Y:S05]  /*8b50*/  @!P1 BRA `(.L_x_112) ;  /* 0x0000000000049947 */ /* 0x000fea0003800000 */
[----:B------:R-:W-:Y:S01]  /*8b60*/  BPT.TRAP 0x1 ;  /* 0x000000040000795c */ /* 0x000fe20000300000 */
.L_x_112:
[----:B------:R-:W-:Y:S01]  /*8b70*/  IMAD.U32 R7, RZ, RZ, UR41 ;  /* 0x00000029ff077e24 */ /* 0x000fe2000f8e00ff */
[----:B------:R-:W-:Y:S01]  /*8b80*/  MOV R0, 0x400 ;  /* 0x0000040000007802 */ /* 0x000fe20000000f00 */
[----:B------:R-:W-:-:S03]  /*8b90*/  IMAD.U32 R2, RZ, RZ, UR4 ;  /* 0x00000004ff027e24 */ /* 0x000fc6000f8e00ff */
[----:B------:R-:W-:Y:S02]  /*8ba0*/  LEA R7, R7, R0, 0x18 ;  /* 0x0000000007077211 */ /* 0x000fe400078ec0ff */
[----:B------:R-:W-:-:S03]  /*8bb0*/  SHF.L.U32 R0, R8, 0x1f, RZ ;  /* 0x0000001f08007819 */ /* 0x000fc600000006ff */
[----:B--2--5:R-:W-:-:S04]  /*8bc0*/  IMAD R3, R2, 0x8, R7 ;  /* 0x0000000802037824 */ /* 0x024fc800078e0207 */
[----:B------:R-:W2:Y:S02]  /*8bd0*/  SYNCS.PHASECHK.TRANS64.TRYWAIT P0, [R3+URZ+0x98], R0 ;  /* 0x00009800030075a7 */ /* 0x000ea4000800017f */
[----:B--2---:R-:W-:Y:S05]  /*8be0*/  @!P0 BRA `(.L_x_113) ;  /* 0x0000001400888947 */ /* 0x004fea0003800000 */
.L_x_144:
[----:B------:R-:W-:Y:S05]  /*8bf0*/  @!P1 BRA `(.L_x_114) ;  /* 0x0000000000049947 */ /* 0x000fea0003800000 */
[----:B------:R-:W-:Y:S01]  /*8c00*/  BPT.TRAP 0x1 ;  /* 0x000000040000795c */ /* 0x000fe20000300000 */
.L_x_114:
[----:B------:R-:W-:-:S04]  /*8c10*/  UIADD3 UR5, UR4, 0x1, URZ ;  /* 0x0000000104057890 */ /* 0x000fc8000fffe03f */
[----:B------:R-:W-:Y:S02]  /*8c20*/  UISETP.NE.AND UP0, UPT, UR5, 0x3, UPT ;  /* 0x000000030500788c */ /* 0x000fe4000bf05270 */
[----:B------:R-:W-:Y:S02]  /*8c30*/  IMAD.U32 R2, RZ, RZ, UR5 ;  /* 0x00000005ff027e24 */ /* 0x000fe4000f8e00ff */
[----:B------:R-:W-:Y:S02]  /*8c40*/  USEL UR5, URZ, 0x1, UP0 ;  /* 0x000000013f057887 */ /* 0x000fe40008000000 */
[----:B------:R-:W-:-:S04]  /*8c50*/  PLOP3.LUT P0, PT, PT, PT, UP0, 0x80, 0x0 ;  /* 0x000000000000781c */ /* 0x000fc80003f0f008 */
[----:B------:R-:W-:Y:S02]  /*8c60*/  SEL R2, R2, RZ, P0 ;  /* 0x000000ff02027207 */ /* 0x000fe40000000000 */
[----:B--2---:R-:W-:-:S03]  /*8c70*/  LOP3.LUT R3, R8, UR5, RZ, 0x3c, !PT ;  /* 0x0000000508037c12 */ /* 0x004fc6000f8e3cff */
[----:B-1----:R-:W-:Y:S01]  /*8c80*/  IMAD R5, R2, 0x8, R7 ;  /* 0x0000000802057824 */ /* 0x002fe200078e0207 */
[----:B------:R-:W-:-:S04]  /*8c90*/  SHF.L.U32 R0, R3, 0x1f, RZ ;  /* 0x0000001f03007819 */ /* 0x000fc800000006ff */
[----:B------:R-:W1:Y:S02]  /*8ca0*/  SYNCS.PHASECHK.TRANS64.TRYWAIT P0, [R5+URZ+0x98], R0 ;  /* 0x00009800050075a7 */ /* 0x000e64000800017f */
[----:B-1----:R-:W-:Y:S05]  /*8cb0*/  @!P0 BRA `(.L_x_115) ;  /* 0x0000001400688947 */ /* 0x002fea0003800000 */
.L_x_145:
[----:B------:R-:W-:Y:S05]  /*8cc0*/  @!P1 BRA `(.L_x_116) ;  /* 0x0000000000049947 */ /* 0x000fea0003800000 */
[----:B------:R-:W-:Y:S01]  /*8cd0*/  BPT.TRAP 0x1 ;  /* 0x000000040000795c */ /* 0x000fe20000300000 */
.L_x_116:
[----:B-1----:R-:W-:-:S05]  /*8ce0*/  VIADD R0, R2, 0x1 ;  /* 0x0000000102007836 */ /* 0x002fca0000000000 */
[----:B------:R-:W-:-:S04]  /*8cf0*/  ISETP.NE.AND P0, PT, R0, 0x3, PT ;  /* 0x000000030000780c */ /* 0x000fc80003f05270 */
[----:B------:R-:W-:Y:S02]  /*8d00*/  SEL R2, RZ, 0x1, P0 ;  /* 0x00000001ff027807 */ /* 0x000fe40000000000 */
[----:B------:R-:W-:Y:S02]  /*8d10*/  SEL R0, R0, RZ, P0 ;  /* 0x000000ff00007207 */ /* 0x000fe40000000000 */
[----:B------:R-:W-:-:S03]  /*8d20*/  LOP3.LUT R2, R3, R2, RZ, 0x3c, !PT ;  /* 0x0000000203027212 */ /* 0x000fc600078e3cff */
[----:B------:R-:W-:Y:S01]  /*8d30*/  IMAD R3, R0, 0x8, R7 ;  /* 0x0000000800037824 */ /* 0x000fe200078e0207 */
[----:B------:R-:W-:-:S07]  /*8d40*/  SHF.L.U32 R0, R2, 0x1f, RZ ;  /* 0x0000001f02007819 */ /* 0x000fce00000006ff */
.L_x_117:
[----:B-1----:R1:W2:Y:S02]  /*8d50*/  SYNCS.PHASECHK.TRANS64.TRYWAIT P0, [R3+URZ+0x98], R0 ;  /* 0x00009800030075a7 */ /* 0x0022a4000800017f */
[----:B--2---:R-:W-:Y:S05]  /*8d60*/  @!P0 NANOSLEEP.SYNCS 0x989680 ;  /* 0x009896800000895d */ /* 0x004fea0003900000 */
[----:B------:R-:W2:Y:S02]  /*8d70*/  @!P0 SYNCS.PHASECHK.TRANS64 P0, [R3+URZ+0x98], R0 ;  /* 0x00009800030085a7 */ /* 0x000ea4000800007f */
[----:B--2---:R-:W-:Y:S05]  /*8d80*/  @P0 BRA `(.L_x_15) ;  /* 0x00000010007c0947 */ /* 0x004fea0003800000 */
[----:B------:R-:W-:Y:S05]  /*8d90*/  BRA `(.L_x_117) ;  /* 0xfffffffc00ec7947 */ /* 0x000fea000383ffff */
.L_x_86:
[----:B------:R-:W-:Y:S01]  /*8da0*/  LOP3.LUT P0, RZ, R8, 0xff, RZ, 0xc0, !PT ;  /* 0x000000ff08ff7812 */ /* 0x000fe2000780c0ff */
[----:B------:R-:W-:Y:S02]  /*8db0*/  IMAD.MOV.U32 R10, RZ, RZ, 0x1 ;  /* 0x00000001ff0a7424 */ /* 0x000fe400078e00ff */
[----:B------:R-:W-:-:S10]  /*8dc0*/  IMAD.MOV.U32 R9, RZ, RZ, RZ ;  /* 0x000000ffff097224 */ /* 0x000fd400078e00ff */
[----:B------:R-:W-:Y:S05]  /*8dd0*/  @!P0 BRA `(.L_x_118) ;  /* 0x0000000c00248947 */ /* 0x000fea0003800000 */
[----:B------:R-:W2:Y:S01]  /*8de0*/  LDC R0, c[0x0][0x28c] ;  /* 0x0000a300ff007b82 */ /* 0x000ea20000000800 */
[----:B------:R-:W-:Y:S01]  /*8df0*/  ULDC UR7, c[0x0][0x900] ;  /* 0x0002400000077ab9 */ /* 0x000fe20000000800 */
[----:B------:R-:W-:Y:S01]  /*8e00*/  UMOV UR8, 0xffffffff ;  /* 0xffffffff00087882 */ /* 0x000fe20000000000 */
[----:B------:R-:W-:Y:S01]  /*8e10*/  BSSY B0, `(.L_x_118) ;  /* 0x00000c5000007945 */ /* 0x000fe20003800000 */
[----:B-1----:R-:W-:Y:S01]  /*8e20*/  USHF.L.U32 UR4, UR41, 0x5, URZ ;  /* 0x0000000529047899 */ /* 0x002fe2000800063f */
[----:B------:R-:W-:Y:S01]  /*8e30*/  LOP3.LUT R11, R22, 0x2, RZ, 0xfc, !PT ;  /* 0x00000002160b7812 */ /* 0x000fe200078efcff */
[----:B------:R-:W-:Y:S01]  /*8e40*/  USHF.L.U32 UR5, UR41, 0xb, URZ ;  /* 0x0000000b29057899 */ /* 0x000fe2000800063f */
[----:B------:R-:W-:Y:S01]  /*8e50*/  IMAD.MOV.U32 R10, RZ, RZ, 0x1 ;  /* 0x00000001ff0a7424 */ /* 0x000fe200078e00ff */
[----:B------:R-:W-:Y:S01]  /*8e60*/  USHF.L.U32 UR8, UR8, UR7, URZ ;  /* 0x0000000708087299 */ /* 0x000fe2000800063f */
[----:B------:R-:W-:Y:S01]  /*8e70*/  IMAD.MOV.U32 R9, RZ, RZ, RZ ;  /* 0x000000ffff097224 */ /* 0x000fe200078e00ff */
[----:B------:R-:W-:Y:S01]  /*8e80*/  ULDC UR6, c[0x0][0x8a8] ;  /* 0x00022a0000067ab9 */ /* 0x000fe20000000800 */
[----:B------:R-:W-:Y:S01]  /*8e90*/  UMOV UR9, 0x1 ;  /* 0x0000000100097882 */ /* 0x000fe20000000000 */
[----:B------:R-:W-:-:S02]  /*8ea0*/  ULOP3.LUT UR4, UR4, 0x20, URZ, 0xc0, !UPT ;  /* 0x0000002004047892 */ /* 0x000fc4000f8ec03f */
[----:B------:R-:W-:Y:S02]  /*8eb0*/  ULOP3.LUT UR5, UR5, 0x800, URZ, 0xc0, !UPT ;  /* 0x0000080005057892 */ /* 0x000fe4000f8ec03f */
[----:B------:R-:W-:Y:S02]  /*8ec0*/  UIADD3 UR17, UR6, -0x1, URZ ;  /* 0xffffffff06117890 */ /* 0x000fe4000fffe03f */
[----:B------:R-:W-:Y:S02]  /*8ed0*/  USHF.L.U32 UR19, UR9, UR7, URZ ;  /* 0x0000000709137299 */ /* 0x000fe4000800063f */
[----:B------:R-:W-:Y:S01]  /*8ee0*/  ULOP3.LUT UR18, URZ, UR8, URZ, 0x33, !UPT ;  /* 0x000000083f127292 */ /* 0x000fe2000f8e333f */
[----:B------:R-:W-:Y:S01]  /*8ef0*/  ULDC.64 UR22, c[0x0][0x198] ;  /* 0x0000660000167ab9 */ /* 0x000fe20000000a00 */
[----:B--2---:R-:W-:-:S05]  /*8f00*/  VIADD R0, R0, 0x3f ;  /* 0x0000003f00007836 */ /* 0x004fca0000000000 */
[----:B------:R-:W-:-:S04]  /*8f10*/  SHF.R.S32.HI R3, RZ, 0x1f, R0 ;  /* 0x0000001fff037819 */ /* 0x000fc80000011400 */
[----:B------:R-:W-:Y:S01]  /*8f20*/  LEA.HI R3, R3, R0, RZ, 0x6 ;  /* 0x0000000003037211 */ /* 0x000fe200078f30ff */
[----:B------:R-:W-:-:S03]  /*8f30*/  IMAD.MOV.U32 R0, RZ, RZ, 0x1 ;  /* 0x00000001ff007424 */ /* 0x000fc600078e00ff */
[--C-:B------:R-:W-:Y:S02]  /*8f40*/  SHF.R.S32.HI R8, RZ, 0x6, R3.reuse ;  /* 0x00000006ff087819 */ /* 0x100fe40000011403 */
[----:B------:R-:W-:-:S03]  /*8f50*/  PRMT R3, R0, 0x7610, R3 ;  /* 0x0000761000037816 */ /* 0x000fc60000000003 */
[----:B------:R-:W-:-:S07]  /*8f60*/  VIADD R0, R8, 0x1 ;  /* 0x0000000108007836 */ /* 0x000fce0000000000 */
.L_x_129:
[----:B------:R-:W-:-:S03]  /*8f70*/  UMOV UR6, 0xffffffff ;  /* 0xffffffff00067882 */ /* 0x000fc60000000000 */
[----:B------:R-:W-:Y:S05]  /*8f80*/  BRA.DIV UR6, `(.L_x_119) ;  /* 0x0000001206c87947 */ /* 0x000fea000b800000 */
[----:B------:R-:W-:-:S13]  /*8f90*/  ELECT P6, URZ, PT ;  /* 0x00000000003f782f */ /* 0x000fda00038c0000 */
.L_x_148:
[----:B------:R-:W1:Y:S01]  /*8fa0*/  LDC R4, c[0x0][0x28c] ;  /* 0x0000a300ff047b82 */ /* 0x000e620000000800 */
[----:B------:R-:W-:Y:S01]  /*8fb0*/  BSSY B1, `(.L_x_120) ;  /* 0x0000038000017945 */ /* 0x000fe20003800000 */
[----:B-1----:R-:W-:-:S13]  /*8fc0*/  ISETP.LT.OR P6, PT, R4, 0x1, !P6 ;  /* 0x000000010400780c */ /* 0x002fda00077c1670 */
[----:B------:R-:W-:Y:S05]  /*8fd0*/  @P6 BRA `(.L_x_121) ;  /* 0x0000000000d46947 */ /* 0x000fea0003800000 */
[----:B------:R-:W-:Y:S01]  /*8fe0*/  LEA R20, R20, UR4, 0x6 ;  /* 0x0000000414147c11 */ /* 0x000fe2000f8e30ff */
[----:B------:R-:W-:Y:S02]  /*8ff0*/  IMAD.SHL.U32 R21, R21, 0x80, RZ ;  /* 0x0000008015157824 */ /* 0x000fe400078e00ff */
[----:B------:R-:W-:Y:S02]  /*9000*/  IMAD.MOV.U32 R19, RZ, RZ, RZ ;  /* 0x000000ffff137224 */ /* 0x000fe400078e00ff */
[----:B------:R-:W-:Y:S02]  /*9010*/  IMAD.MOV.U32 R4, RZ, RZ, R0 ;  /* 0x000000ffff047224 */ /* 0x000fe400078e0000 */
[----:B------:R-:W-:Y:S02]  /*9020*/  IMAD.MOV.U32 R5, RZ, RZ, R10 ;  /* 0x000000ffff057224 */ /* 0x000fe400078e000a */
[----:B------:R-:W-:-:S07]  /*9030*/  IMAD.MOV.U32 R6, RZ, RZ, R9 ;  /* 0x000000ffff067224 */ /* 0x000fce00078e0009 */
.L_x_124:
[----:B------:R-:W1:Y:S01]  /*9040*/  S2R R12, SR_CgaCtaId ;  /* 0x00000000000c7919 */ /* 0x000e620000008800 */
[----:B------:R-:W-:Y:S02]  /*9050*/  MOV R7, 0x400 ;  /* 0x0000040000077802 */ /* 0x000fe40000000f00 */
[----:B------:R-:W-:Y:S02]  /*9060*/  LOP3.LUT P1, RZ, R18, 0x7f, RZ, 0xc0, !PT ;  /* 0x0000007f12ff7812 */ /* 0x000fe4000782c0ff */
[----:B-1----:R-:W-:Y:S02]  /*9070*/  LEA R15, R12, R7, 0x18 ;  /* 0x000000070c0f7211 */ /* 0x002fe400078ec0ff */
[----:B------:R-:W-:-:S09]  /*9080*/  SHF.L.U32 R7, R5, 0x1f, RZ ;  /* 0x0000001f05077819 */ /* 0x000fd200000006ff */
[----:B------:R-:W1:Y:S01]  /*9090*/  @!P1 LDC R12, c[0x0][0x500] ;  /* 0x00014000ff0c9b82 */ /* 0x000e620000000800 */
[----:B------:R-:W-:-:S04]  /*90a0*/  IMAD R14, R6, 0x8, R15 ;  /* 0x00000008060e7824 */ /* 0x000fc800078e020f */
[----:B------:R-:W2:Y:S02]  /*90b0*/  SYNCS.PHASECHK.TRANS64.TRYWAIT P0, [R14+URZ+0x40], R7 ;  /* 0x000040070e0075a7 */ /* 0x000ea4000800017f */
[----:B--2---:R-:W-:Y:S05]  /*90c0*/  @!P0 BRA `(.L_x_122) ;  /* 0x0000001000988947 */ /* 0x004fea0003800000 */
.L_x_149:
[----:B--2---:R-:W-:Y:S01]  /*90d0*/  PRMT R7, R11, 0x9910, RZ ;  /* 0x000099100b077816 */ /* 0x004fe200000000ff */
[----:B-1----:R1:W-:Y:S03]  /*90e0*/  @!P1 SYNCS.ARRIVE.TRANS64 RZ, [R14+URZ], R12 ;  /* 0x0000000c0eff99a7 */ /* 0x0023e6000800003f */
[----:B------:R-:W-:-:S13]  /*90f0*/  ISETP.NE.AND P0, PT, R7, 0x2, PT ;  /* 0x000000020700780c */ /* 0x000fda0003f05270 */
[----:B-1----:R-:W-:Y:S05]  /*9100*/  @P0 BRA `(.L_x_123) ;  /* 0x0000000000040947 */ /* 0x002fea0003800000 */
[----:B------:R-:W-:Y:S01]  /*9110*/  BPT.TRAP 0x1 ;  /* 0x000000040000795c */ /* 0x000fe20000300000 */
.L_x_123:
[C---:B------:R-:W-:Y:S01]  /*9120*/  LEA R7, R6.reuse, UR5, 0xc ;  /* 0x0000000506077c11 */ /* 0x040fe2000f8e60ff */
[--C-:B------:R-:W-:Y:S01]  /*9130*/  IMAD R12, R6, 0x4000, R15.reuse ;  /* 0x00004000060c7824 */ /* 0x100fe200078e020f */
[----:B------:R-:W-:Y:S01]  /*9140*/  R2UR UR9, R14 ;  /* 0x000000000e0972ca */ /* 0x000fe200000e0000 */
[----:B------:R-:W-:Y:S01]  /*9150*/  VIADD R4, R4, 0xffffffff ;  /* 0xffffffff04047836 */ /* 0x000fe20000000000 */
[----:B------:R-:W-:Y:S01]  /*9160*/  UIADD3 UR6, UP0, UR22, 0xf0, URZ ;  /* 0x000000f016067890 */ /* 0x000fe2000ff1e03f */
[----:B------:R-:W-:Y:S01]  /*9170*/  IMAD R7, R7, 0x2, R15 ;  /* 0x0000000207077824 */ /* 0x000fe200078e020f */
[----:B------:R-:W-:Y:S01]  /*9180*/  R2UR UR7, R12 ;  /* 0x000000000c0772ca */ /* 0x000fe200000e0000 */
[----:B------:R-:W-:Y:S01]  /*9190*/  UIADD3 UR24, UP1, UR22, 0x1f0, URZ ;  /* 0x000001f016187890 */ /* 0x000fe2000ff3e03f */
[----:B------:R-:W-:Y:S01]  /*91a0*/  R2UR UR11, R21 ;  /* 0x00000000150b72ca */ /* 0x000fe200000e0000 */
[----:B------:R-:W-:Y:S01]  /*91b0*/  VIADD R6, R6, 0x1 ;  /* 0x0000000106067836 */ /* 0x000fe20000000000 */
[----:B------:R-:W-:Y:S01]  /*91c0*/  R2UR UR8, R7 ;  /* 0x00000000070872ca */ /* 0x000fe200000e0000 */
[----:B------:R-:W-:Y:S01]  /*91d0*/  UIADD3.X UR25, URZ, UR23, URZ, UP1, !UPT ;  /* 0x000000173f197290 */ /* 0x000fe20008ffe43f */
[----:B------:R-:W-:Y:S01]  /*91e0*/  R2UR UR10, R19 ;  /* 0x00000000130a72ca */ /* 0x000fe200000e0000 */
[----:B------:R-:W-:Y:S01]  /*91f0*/  UMOV UR14, 0x0 ;  /* 0x00000000000e7882 */ /* 0x000fe20000000000 */
[----:B------:R-:W-:Y:S01]  /*9200*/  R2UR UR12, R13 ;  /* 0x000000000d0c72ca */ /* 0x000fe200000e0000 */
[----:B------:R-:W-:Y:S01]  /*9210*/  UMOV UR15, 0x10000000 ;  /* 0x10000000000f7882 */ /* 0x000fe20000000000 */
[----:B------:R-:W-:Y:S01]  /*9220*/  R2UR UR20, R20 ;  /* 0x00000000141472ca */ /* 0x000fe200000e0000 */
[----:B------:R-:W-:Y:S01]  /*9230*/  UMOV UR21, 0x30000 ;  /* 0x0003000000157882 */ /* 0x000fe20000000000 */
[----:B------:R-:W-:Y:S01]  /*9240*/  ISETP.GT.AND P1, PT, R4, 0x1, PT ;  /* 0x000000010400780c */ /* 0x000fe20003f24270 */
[----:B------:R-:W-:Y:S01]  /*9250*/  UIADD3 UR13, UR7, 0x6400, URZ ;  /* 0x00006400070d7890 */ /* 0x000fe2000fffe03f */
[----:B------:R-:W-:Y:S01]  /*9260*/  ISETP.NE.AND P0, PT, R6, 0x8, PT ;  /* 0x000000080600780c */ /* 0x000fe20003f05270 */
[----:B------:R-:W-:Y:S01]  /*9270*/  UIADD3.X UR7, URZ, UR23, URZ, UP0, !UPT ;  /* 0x000000173f077290 */ /* 0x000fe200087fe43f */
[----:B------:R-:W-:Y:S01]  /*9280*/  VIADD R19, R19, 0x40 ;  /* 0x0000004013137836 */ /* 0x000fe20000000000 */
[----:B------:R-:W-:Y:S01]  /*9290*/  UIADD3 UR16, UR8, 0x26400, URZ ;  /* 0x0002640008107890 */ /* 0x000fe2000fffe03f */
[----:B------:R-:W-:-:S02]  /*92a0*/  SEL R12, RZ, 0x1, P0 ;  /* 0x00000001ff0c7807 */ /* 0x000fc40000000000 */
[----:B------:R-:W-:Y:S01]  /*92b0*/  UMOV UR8, UR13 ;  /* 0x0000000d00087c82 */ /* 0x000fe20008000000 */
[----:B------:R-:W-:Y:S02]  /*92c0*/  SEL R6, R6, RZ, P0 ;  /* 0x000000ff06067207 */ /* 0x000fe40000000000 */
[----:B------:R-:W-:Y:S01]  /*92d0*/  LOP3.LUT R5, R5, R12, RZ, 0x3c, !PT ;  /* 0x0000000c05057212 */ /* 0x000fe200078e3cff */
[----:B------:R1:W-:Y:S02]  /*92e0*/  UTMALDG.3D [UR8], [UR6], desc[UR14] ;  /* 0x00000e08060075b4 */ /* 0x0003e40008011000 */
[----:B-1----:R-:W-:Y:S01]  /*92f0*/  UMOV UR8, UR16 ;  /* 0x0000001000087c82 */ /* 0x002fe20008000000 */
[----:B------:R-:W-:Y:S02]  /*9300*/  UMOV UR11, UR20 ;  /* 0x00000014000b7c82 */ /* 0x000fe40008000000 */
[----:B------:R1:W-:Y:S02]  /*9310*/  UTMALDG.3D.MULTICAST [UR8], [UR24], UR21, desc[UR14] ;  /* 0x00000e08180073b4 */ /* 0x0003e40008011815 */
[----:B-1----:R-:W-:Y:S05]  /*9320*/  @P1 BRA `(.L_x_124) ;  /* 0xfffffffc00441947 */ /* 0x002fea000383ffff */
.L_x_121:
[----:B------:R-:W-:Y:S05]  /*9330*/  BSYNC B1 ;  /* 0x0000000000017941 */ /* 0x000fea0003800000 */
.L_x_120:
[----:B------:R-:W-:Y:S01]  /*9340*/  LOP3.LUT P1, RZ, R3, 0xff, RZ, 0xc0, !PT ;  /* 0x000000ff03ff7812 */ /* 0x000fe2000782c0ff */
[----:B------:R-:W-:Y:S01]  /*9350*/  IMAD.IADD R9, R8, 0x1, R9 ;  /* 0x0000000108097824 */ /* 0x000fe200078e0209 */
[----:B------:R-:W-:Y:S01]  /*9360*/  IADD3 R16, P2, R16, UR36, RZ ;  /* 0x0000002410107c10 */ /* 0x000fe2000ff5e0ff */
[----:B------:R-:W-:Y:S01]  /*9370*/  ULDC.64 UR6, c[0x0][0x8f8] ;  /* 0x00023e0000067ab9 */ /* 0x000fe20000000a00 */
[----:B------:R-:W-:Y:S01]  /*9380*/  BSSY B1, `(.L_x_125) ;  /* 0x000006b000017945 */ /* 0x000fe20003800000 */
[----:B------:R-:W-:Y:S01]  /*9390*/  IMAD.MOV.U32 R21, RZ, RZ, -0x1 ;  /* 0xffffffffff157424 */ /* 0x000fe200078e00ff */
[----:B------:R-:W-:Y:S01]  /*93a0*/  SHF.R.U32.HI R3, RZ, 0x3, R9 ;  /* 0x00000003ff037819 */ /* 0x000fe20000011609 */
[----:B------:R-:W-:Y:S01]  /*93b0*/  IMAD.MOV.U32 R20, RZ, RZ, -0x1 ;  /* 0xffffffffff147424 */ /* 0x000fe200078e00ff */
[----:B------:R-:W-:Y:S01]  /*93c0*/  ISETP.GT.U32.AND P0, PT, R9, 0x7, PT ;  /* 0x000000070900780c */ /* 0x000fe20003f04070 */
[----:B------:R-:W-:Y:S01]  /*93d0*/  IMAD.MOV.U32 R13, RZ, RZ, -0x1 ;  /* 0xffffffffff0d7424 */ /* 0x000fe200078e00ff */
[----:B------:R-:W-:-:S02]  /*93e0*/  LOP3.LUT R3, R3, 0x1, RZ, 0xc0, !PT ;  /* 0x0000000103037812 */ /* 0x000fc400078ec0ff */
[----:B------:R-:W-:Y:S01]  /*93f0*/  ISETP.LT.U32.AND P0, PT, R8, 0x8, P0 ;  /* 0x000000080800780c */ /* 0x000fe20000701070 */
[----:B------:R-:W1:Y:S01]  /*9400*/  @P1 S2R R5, SR_CgaCtaId ;  /* 0x0000000000051919 */ /* 0x000e620000008800 */
[----:B------:R-:W-:Y:S02]  /*9410*/  @P1 MOV R4, 0x400 ;  /* 0x0000040000041802 */ /* 0x000fe40000000f00 */
[----:B------:R-:W-:Y:S02]  /*9420*/  IADD3.X R17, R17, UR42, RZ, P2, !PT ;  /* 0x0000002a11117c10 */ /* 0x000fe400097fe4ff */
[----:B------:R-:W-:Y:S02]  /*9430*/  ISETP.GE.U32.AND P2, PT, R16, UR6, PT ;  /* 0x0000000610007c0c */ /* 0x000fe4000bf46070 */
[----:B------:R-:W-:Y:S02]  /*9440*/  LOP3.LUT R9, R9, 0x7, RZ, 0xc0, !PT ;  /* 0x0000000709097812 */ /* 0x000fe400078ec0ff */
[----:B-1----:R-:W-:-:S04]  /*9450*/  @P1 LEA R4, R5, R4, 0x18 ;  /* 0x0000000405041211 */ /* 0x002fc800078ec0ff */
[----:B------:R1:W-:Y:S01]  /*9460*/  @P1 SYNCS.ARRIVE.TRANS64.A1T0 RZ, [R4+URZ+0xb8], RZ ;  /* 0x0000b8ff04ff19a7 */ /* 0x0003e2000810003f */
[----:B------:R-:W-:Y:S02]  /*9470*/  ISETP.NE.U32.AND P1, PT, R3, 0x1, PT ;  /* 0x000000010300780c */ /* 0x000fe40003f25070 */
[----:B------:R-:W-:Y:S02]  /*9480*/  SEL R3, RZ, 0x1, !P0 ;  /* 0x00000001ff037807 */ /* 0x000fe40004000000 */
[----:B------:R-:W-:Y:S02]  /*9490*/  ISETP.GE.U32.AND.EX P0, PT, R17, UR7, PT, P2 ;  /* 0x0000000711007c0c */ /* 0x000fe4000bf06120 */
[----:B------:R-:W-:-:S04]  /*94a0*/  ISETP.GT.U32.AND P1, PT, R8, 0x7, !P1 ;  /* 0x000000070800780c */ /* 0x000fc80004f24070 */
[----:B-1----:R-:W-:-:S04]  /*94b0*/  SEL R4, RZ, 0x1, !P1 ;  /* 0x00000001ff047807 */ /* 0x002fc80004800000 */
[--C-:B------:R-:W-:Y:S02]  /*94c0*/  LOP3.LUT R10, R4, R10, R3.reuse, 0x96, !PT ;  /* 0x0000000a040a7212 */ /* 0x100fe400078e9603 */
[----:B------:R-:W-:Y:S02]  /*94d0*/  PRMT R4, RZ, 0x7610, R4 ;  /* 0x00007610ff047816 */ /* 0x000fe40000000004 */
[----:B------:R-:W-:Y:S01]  /*94e0*/  PRMT R3, RZ, 0x7610, R3 ;  /* 0x00007610ff037816 */ /* 0x000fe20000000003 */
[----:B------:R-:W-:Y:S06]  /*94f0*/  @P0 BRA `(.L_x_126) ;  /* 0x00000004004c0947 */ /* 0x000fec0003800000 */
[----:B------:R-:W1:Y:S01]  /*9500*/  S2R R14, SR_CTAID.X ;  /* 0x00000000000e7919 */ /* 0x000e620000002500 */
[----:B------:R-:W-:Y:S01]  /*9510*/  ULDC.64 UR6, c[0x0][0x8d0] ;  /* 0x0002340000067ab9 */ /* 0x000fe20000000a00 */
[----:B------:R-:W2:Y:S01]  /*9520*/  LDC R15, c[0x0][0x144] ;  /* 0x00005100ff0f7b82 */ /* 0x000ea20000000800 */
[----:B------:R-:W-:Y:S01]  /*9530*/  ISETP.NE.U32.AND P0, PT, RZ, UR6, PT ;  /* 0x00000006ff007c0c */ /* 0x000fe2000bf05070 */
[----:B------:R-:W3:Y:S01]  /*9540*/  S2R R12, SR_CTAID.Y ;  /* 0x00000000000c7919 */ /* 0x000ee20000002600 */
[----:B------:R-:W-:Y:S01]  /*9550*/  ULDC UR8, c[0x0][0x150] ;  /* 0x0000540000087ab9 */ /* 0x000fe20000000800 */
[----:B------:R-:W-:Y:S01]  /*9560*/  ULDC UR9, c[0x0][0x8d8] ;  /* 0x0002360000097ab9 */ /* 0x000fe20000000800 */
[----:B------:R-:W-:Y:S01]  /*9570*/  ISETP.NE.AND.EX P0, PT, RZ, UR7, PT, P0 ;  /* 0x00000007ff007c0c */ /* 0x000fe2000bf05300 */
[----:B------:R-:W-:Y:S01]  /*9580*/  IMAD.MOV.U32 R4, RZ, RZ, R16 ;  /* 0x000000ffff047224 */ /* 0x000fe200078e0010 */
[----:B-1----:R-:W-:-:S05]  /*9590*/  I2FP.F32.U32 R5, R14 ;  /* 0x0000000e00057245 */ /* 0x002fca0000201000 */
[----:B------:R-:W-:Y:S01]  /*95a0*/  FMUL R19, R5, UR8 ;  /* 0x0000000805137c20 */ /* 0x000fe20008400000 */
[----:B------:R-:W-:-:S05]  /*95b0*/  IMAD.MOV.U32 R5, RZ, RZ, R17 ;  /* 0x000000ffff057224 */ /* 0x000fca00078e0011 */
[----:B---3--:R-:W-:Y:S05]  /*95c0*/  @!P0 BRA `(.L_x_127) ;  /* 0x0000000000288947 */ /* 0x008fea0003800000 */
[----:B------:R-:W-:Y:S02]  /*95d0*/  ULDC UR8, c[0x0][0x8dc] ;  /* 0x0002370000087ab9 */ /* 0x000fe40000000800 */
[----:B------:R-:W-:-:S05]  /*95e0*/  IADD3 R5, P0, R16, UR8, RZ ;  /* 0x0000000810057c10 */ /* 0x000fca000ff1e0ff */
[----:B------:R-:W-:-:S04]  /*95f0*/  IMAD.X R13, RZ, RZ, R17, P0 ;  /* 0x000000ffff0d7224 */ /* 0x000fc800000e0611 */
[----:B------:R-:W-:-:S04]  /*9600*/  IMAD.WIDE.U32 R6, R13, UR6, RZ ;  /* 0x000000060d067c25 */ /* 0x000fc8000f8e00ff */
[----:B------:R-:W-:-:S04]  /*9610*/  IMAD.WIDE.U32 R6, P0, R5, UR7, R6 ;  /* 0x0000000705067c25 */ /* 0x000fc8000f800006 */
[----:B------:R-:W-:-:S04]  /*9620*/  IMAD.WIDE.U32 R4, R5, UR6, RZ ;  /* 0x0000000605047c25 */ /* 0x000fc8000f8e00ff */
[----:B------:R-:W-:Y:S01]  /*9630*/  IMAD.MOV.U32 R4, RZ, RZ, R7 ;  /* 0x000000ffff047224 */ /* 0x000fe200078e0007 */
[----:B------:R-:W-:Y:S01]  /*9640*/  IADD3 RZ, P1, R5, R6, RZ ;  /* 0x0000000605ff7210 */ /* 0x000fe20007f3e0ff */
[----:B------:R-:W-:-:S04]  /*9650*/  IMAD.X R5, RZ, RZ, RZ, P0 ;  /* 0x000000ffff057224 */ /* 0x000fc800000e06ff */
[----:B------:R-:W-:-:S08]  /*9660*/  IMAD.WIDE.U32.X R4, R13, UR7, R4, P1 ;  /* 0x000000070d047c25 */ /* 0x000fd000088e0404 */
.L_x_127:
[--C-:B------:R-:W-:Y:S01]  /*9670*/  SHF.R.U64 R13, R4, UR9, R5.reuse ;  /* 0x00000009040d7c19 */ /* 0x100fe20008001205 */
[----:B------:R-:W1:Y:S01]  /*9680*/  F2I.U32.TRUNC.NTZ R19, R19 ;  /* 0x0000001300137305 */ /* 0x000e62000020f000 */
[----:B------:R-:W-:Y:S01]  /*9690*/  SHF.R.U32.HI R4, RZ, UR9, R5 ;  /* 0x00000009ff047c19 */ /* 0x000fe20008011605 */
[----:B------:R-:W-:Y:S01]  /*96a0*/  ULDC.64 UR6, c[0x0][0x8c8] ;  /* 0x0002320000067ab9 */ /* 0x000fe20000000a00 */
[----:B------:R-:W-:Y:S01]  /*96b0*/  IADD3 R7, P0, RZ, -R13, RZ ;  /* 0x8000000dff077210 */ /* 0x000fe20007f1e0ff */
[----:B------:R-:W-:Y:S01]  /*96c0*/  ULDC.64 UR8, c[0x0][0x8e8] ;  /* 0x00023a0000087ab9 */ /* 0x000fe20000000a00 */
[----:B------:R-:W3:Y:S03]  /*96d0*/  LDC R21, c[0x0][0x148] ;  /* 0x00005200ff157b82 */ /* 0x000ee60000000800 */
[----:B------:R-:W-:Y:S01]  /*96e0*/  IMAD.X R4, RZ, RZ, ~R4, P0 ;  /* 0x000000ffff047224 */ /* 0x000fe200000e0e04 */
[----:B------:R-:W-:-:S03]  /*96f0*/  ISETP.NE.U32.AND P0, PT, RZ, UR8, PT ;  /* 0x00000008ff007c0c */ /* 0x000fc6000bf05070 */
[----:B------:R-:W-:Y:S01]  /*9700*/  IMAD R6, R4, UR6, RZ ;  /* 0x0000000604067c24 */ /* 0x000fe2000f8e02ff */
[----:B------:R-:W-:Y:S01]  /*9710*/  ISETP.NE.AND.EX P0, PT, RZ, UR9, PT, P0 ;  /* 0x00000009ff007c0c */ /* 0x000fe2000bf05300 */
[----:B------:R-:W-:Y:S01]  /*9720*/  IMAD.WIDE.U32 R4, R7, UR6, R16 ;  /* 0x0000000607047c25 */ /* 0x000fe2000f8e0010 */
[----:B------:R-:W-:-:S03]  /*9730*/  ULDC UR6, c[0x0][0x8c0] ;  /* 0x0002300000067ab9 */ /* 0x000fc60000000800 */
[----:B------:R-:W-:Y:S01]  /*9740*/  IMAD R7, R7, UR7, R6 ;  /* 0x0000000707077c24 */ /* 0x000fe2000f8e0206 */
[----:B------:R-:W-:Y:S01]  /*9750*/  ULDC UR7, c[0x0][0x154] ;  /* 0x0000550000077ab9 */ /* 0x000fe20000000800 */
[----:B-1----:R-:W-:Y:S02]  /*9760*/  IMAD.MOV R6, RZ, RZ, -R19 ;  /* 0x000000ffff067224 */ /* 0x002fe400078e0a13 */
[----:B------:R-:W-:Y:S02]  /*9770*/  IMAD.IADD R5, R5, 0x1, R7 ;  /* 0x0000000105057824 */ /* 0x000fe400078e0207 */
[----:B--2---:R-:W-:Y:S01]  /*9780*/  IMAD R14, R15, R6, R14 ;  /* 0x000000060f0e7224 */ /* 0x004fe200078e020e */
[----:B------:R-:W-:Y:S02]  /*9790*/  I2FP.F32.U32 R6, R12 ;  /* 0x0000000c00067245 */ /* 0x000fe40000201000 */
[--C-:B------:R-:W-:Y:S02]  /*97a0*/  SHF.R.U64 R15, R4, UR6, R5.reuse ;  /* 0x00000006040f7c19 */ /* 0x100fe40008001205 */
[----:B------:R-:W-:Y:S01]  /*97b0*/  SHF.R.U32.HI R4, RZ, UR6, R5 ;  /* 0x00000006ff047c19 */ /* 0x000fe20008011605 */
[----:B------:R-:W-:Y:S01]  /*97c0*/  FMUL R6, R6, UR7 ;  /* 0x0000000706067c20 */ /* 0x000fe20008400000 */
[----:B------:R-:W-:-:S02]  /*97d0*/  ULDC UR6, c[0x0][0x8b0] ;  /* 0x00022c0000067ab9 */ /* 0x000fc40000000800 */
[--C-:B------:R-:W-:Y:S01]  /*97e0*/  SHF.R.U64 R20, R15, UR6, R4.reuse ;  /* 0x000000060f147c19 */ /* 0x100fe20008001204 */
[----:B------:R1:W2:Y:S01]  /*97f0*/  F2I.U32.TRUNC.NTZ R24, R6 ;  /* 0x0000000600187305 */ /* 0x0002a2000020f000 */
[----:B------:R-:W-:Y:S01]  /*9800*/  SHF.R.U32.HI R5, RZ, UR6, R4 ;  /* 0x00000006ff057c19 */ /* 0x000fe20008011604 */
[----:B------:R-:W-:-:S03]  /*9810*/  ULDC UR6, c[0x0][0x900] ;  /* 0x0002400000067ab9 */ /* 0x000fc60000000800 */
[--C-:B------:R-:W-:Y:S02]  /*9820*/  SHF.R.U64 R19, R20, UR6, R5.reuse ;  /* 0x0000000614137c19 */ /* 0x100fe40008001205 */
[----:B------:R-:W-:-:S03]  /*9830*/  SHF.R.U32.HI R23, RZ, UR6, R5 ;  /* 0x00000006ff177c19 */ /* 0x000fc60008011605 */
[----:B------:R-:W-:Y:S02]  /*9840*/  IMAD.MOV.U32 R4, RZ, RZ, R19 ;  /* 0x000000ffff047224 */ /* 0x000fe400078e0013 */
[----:B------:R-:W-:Y:S01]  /*9850*/  IMAD.MOV.U32 R5, RZ, RZ, R23 ;  /* 0x000000ffff057224 */ /* 0x000fe200078e0017 */
[----:B-1----:R-:W-:Y:S06]  /*9860*/  @!P0 BRA `(.L_x_128) ;  /* 0x0000000000288947 */ /* 0x002fec0003800000 */
        /* <DEDUP_REMOVED lines=10> */
.L_x_128:
[----:B------:R-:W-:Y:S01]  /*9910*/  ISETP.NE.AND P0, PT, R2, 0x1, PT ;  /* 0x000000010200780c */ /* 0x000fe20003f05270 */
[----:B------:R-:W-:Y:S01]  /*9920*/  ULDC UR6, c[0x0][0x8f0] ;  /* 0x00023c0000067ab9 */ /* 0x000fe20000000800 */
[----:B------:R-:W-:Y:S01]  /*9930*/  LOP3.LUT R20, R20, UR18, RZ, 0xc0, !PT ;  /* 0x0000001214147c12 */ /* 0x000fe2000f8ec0ff */
[----:B--2---:R-:W-:Y:S01]  /*9940*/  IMAD.MOV R24, RZ, RZ, -R24 ;  /* 0x000000ffff187224 */ /* 0x004fe200078e0a18 */
[----:B------:R-:W-:Y:S01]  /*9950*/  SHF.R.U64 R5, R4, UR6, R5 ;  /* 0x0000000604057c19 */ /* 0x000fe20008001205 */
[----:B------:R-:W-:Y:S01]  /*9960*/  ULDC UR6, c[0x0][0x8e0] ;  /* 0x0002380000067ab9 */ /* 0x000fe20000000800 */
[----:B------:R-:W-:Y:S01]  /*9970*/  LOP3.LUT R6, R15, UR17, RZ, 0xc0, !PT ;  /* 0x000000110f067c12 */ /* 0x000fe2000f8ec0ff */
[----:B------:R-:W-:Y:S02]  /*9980*/  ULDC UR7, c[0x0][0x8b8] ;  /* 0x00022e0000077ab9 */ /* 0x000fe40000000800 */
[----:B------:R-:W-:Y:S02]  /*9990*/  IMAD.MOV R4, RZ, RZ, -R5 ;  /* 0x000000ffff047224 */ /* 0x000fe400078e0a05 */
[----:B------:R-:W-:-:S02]  /*99a0*/  IMAD R5, R5, UR19, R20 ;  /* 0x0000001305057c24 */ /* 0x000fc4000f8e0214 */
[----:B---3--:R-:W-:Y:S02]  /*99b0*/  @P0 IMAD R14, R21, R24, R12 ;  /* 0x00000018150e0224 */ /* 0x008fe400078e020c */
[----:B------:R-:W-:Y:S01]  /*99c0*/  IMAD R19, R4, UR6, R19 ;  /* 0x0000000604137c24 */ /* 0x000fe2000f8e0213 */
[----:B------:R-:W-:Y:S01]  /*99d0*/  ULDC UR6, c[0x0][0x8a8] ;  /* 0x00022a0000067ab9 */ /* 0x000fe20000000800 */
[----:B------:R-:W-:Y:S02]  /*99e0*/  IMAD R14, R5, UR7, R14 ;  /* 0x00000007050e7c24 */ /* 0x000fe4000f8e020e */
[----:B------:R-:W-:Y:S02]  /*99f0*/  IMAD R19, R19, UR6, R6 ;  /* 0x0000000613137c24 */ /* 0x000fe4000f8e0206 */
[----:B------:R-:W-:-:S03]  /*9a00*/  IMAD.MOV.U32 R4, RZ, RZ, 0x1 ;  /* 0x00000001ff047424 */ /* 0x000fc600078e00ff */
[----:B------:R-:W-:Y:S02]  /*9a10*/  SEL R20, R19, R14, !P0 ;  /* 0x0000000e13147207 */ /* 0x000fe40004000000 */
[----:B------:R-:W-:-:S07]  /*9a20*/  SEL R21, R14, R19, !P0 ;  /* 0x000000130e157207 */ /* 0x000fce0004000000 */
.L_x_126:
[----:B------:R-:W-:Y:S05]  /*9a30*/  BSYNC B1 ;  /* 0x0000000000017941 */ /* 0x000fea0003800000 */
.L_x_125:
[----:B------:R-:W-:-:S13]  /*9a40*/  LOP3.LUT P0, RZ, R4, 0xff, RZ, 0xc0, !PT ;  /* 0x000000ff04ff7812 */ /* 0x000fda000780c0ff */
[----:B------:R-:W-:Y:S05]  /*9a50*/  @P0 BRA `(.L_x_129) ;  /* 0xfffffff400440947 */ /* 0x000fea000383ffff */
[----:B------:R-:W-:Y:S05]  /*9a60*/  BSYNC B0 ;  /* 0x0000000000007941 */ /* 0x000fea0003800000 */
.L_x_118:
[----:B------:R-:W-:-:S03]  /*9a70*/  UMOV UR6, 0xffffffff ;  /* 0xffffffff00067882 */ /* 0x000fc60000000000 */
[----:B------:R-:W-:Y:S05]  /*9a80*/  BRA.DIV UR6, `(.L_x_130) ;  /* 0x0000000a063c7947 */ /* 0x000fea000b800000 */
[----:B------:R-:W-:-:S13]  /*9a90*/  ELECT P6, URZ, PT ;  /* 0x00000000003f782f */ /* 0x000fda00038c0000 */
.L_x_152:
[----:B------:R-:W-:Y:S05]  /*9aa0*/  @!P6 BRA `(.L_x_15) ;  /* 0x000000040034e947 */ /* 0x000fea0003800000 */
[----:B------:R-:W-:-:S04]  /*9ab0*/  LOP3.LUT R22, R22, 0x2, RZ, 0xfc, !PT ;  /* 0x0000000216167812 */ /* 0x000fc800078efcff */
[----:B------:R-:W-:-:S13]  /*9ac0*/  ISETP.NE.AND P0, PT, R22, 0x3, PT ;  /* 0x000000031600780c */ /* 0x000fda0003f05270 */
[----:B------:R-:W-:Y:S05]  /*9ad0*/  @!P0 BRA `(.L_x_131) ;  /* 0x0000000000048947 */ /* 0x000fea0003800000 */
[----:B-1----:R-:W-:Y:S01]  /*9ae0*/  BPT.TRAP 0x1 ;  /* 0x000000040000795c */ /* 0x002fe20000300000 */
.L_x_131:
[----:B------:R-:W2:Y:S01]  /*9af0*/  S2R R3, SR_CgaCtaId ;  /* 0x0000000000037919 */ /* 0x000ea20000008800 */
[----:B------:R-:W-:Y:S02]  /*9b00*/  MOV R0, 0x400 ;  /* 0x0000040000007802 */ /* 0x000fe40000000f00 */
[----:B------:R-:W-:Y:S02]  /*9b10*/  SHF.L.U32 R2, R10, 0x1f, RZ ;  /* 0x0000001f0a027819 */ /* 0x000fe400000006ff */
[----:B--2---:R-:W-:-:S05]  /*9b20*/  LEA R0, R3, R0, 0x18 ;  /* 0x0000000003007211 */ /* 0x004fca00078ec0ff */
[----:B------:R-:W-:-:S04]  /*9b30*/  VIADD R0, R0, 0x40 ;  /* 0x0000004000007836 */ /* 0x000fc80000000000 */
[C---:B------:R-:W-:Y:S02]  /*9b40*/  IMAD R5, R9.reuse, 0x8, R0 ;  /* 0x0000000809057824 */ /* 0x040fe400078e0200 */
[----:B------:R-:W-:Y:S02]  /*9b50*/  VIADD R9, R9, 0x1 ;  /* 0x0000000109097836 */ /* 0x000fe40000000000 */
[----:B------:R-:W2:Y:S03]  /*9b60*/  SYNCS.PHASECHK.TRANS64.TRYWAIT P0, [R5+URZ], R2 ;  /* 0x00000002050075a7 */ /* 0x000ea6000800017f */
[----:B------:R-:W-:-:S04]  /*9b70*/  ISETP.NE.AND P1, PT, R9, 0x8, PT ;  /* 0x000000080900780c */ /* 0x000fc80003f25270 */
[----:B------:R-:W-:Y:S02]  /*9b80*/  SEL R3, RZ, 0x1, P1 ;  /* 0x00000001ff037807 */ /* 0x000fe40000800000 */
[----:B------:R-:W-:Y:S02]  /*9b90*/  SEL R9, R9, RZ, P1 ;  /* 0x000000ff09097207 */ /* 0x000fe40000800000 */
[----:B------:R-:W-:-:S03]  /*9ba0*/  LOP3.LUT R10, R10, R3, RZ, 0x3c, !PT ;  /* 0x000000030a0a7212 */ /* 0x000fc600078e3cff */
[----:B------:R-:W-:Y:S01]  /*9bb0*/  IMAD R7, R9, 0x8, R0 ;  /* 0x0000000809077824 */ /* 0x000fe200078e0200 */
[----:B------:R-:W-:Y:S01]  /*9bc0*/  SHF.L.U32 R4, R10, 0x1f, RZ ;  /* 0x0000001f0a047819 */ /* 0x000fe200000006ff */
[----:B--2---:R-:W-:Y:S06]  /*9bd0*/  @!P0 BRA `(.L_x_132) ;  /* 0x0000000800088947 */ /* 0x004fec0003800000 */
.L_x_153:
[----:B------:R-:W3:Y:S01]  /*9be0*/  SYNCS.PHASECHK.TRANS64.TRYWAIT P0, [R7+URZ], R4 ;  /* 0x00000004070075a7 */ /* 0x000ee2000800017f */
[----:B--2---:R-:W-:-:S05]  /*9bf0*/  VIADD R2, R9, 0x1 ;  /* 0x0000000109027836 */ /* 0x004fca0000000000 */
[----:B------:R-:W-:-:S04]  /*9c00*/  ISETP.NE.AND P1, PT, R2, 0x8, PT ;  /* 0x000000080200780c */ /* 0x000fc80003f25270 */
[----:B------:R-:W-:Y:S02]  /*9c10*/  SEL R3, RZ, 0x1, P1 ;  /* 0x00000001ff037807 */ /* 0x000fe40000800000 */
[----:B------:R-:W-:Y:S02]  /*9c20*/  SEL R9, R2, RZ, P1 ;  /* 0x000000ff02097207 */ /* 0x000fe40000800000 */
[----:B------:R-:W-:-:S03]  /*9c30*/  LOP3.LUT R10, R10, R3, RZ, 0x3c, !PT ;  /* 0x000000030a0a7212 */ /* 0x000fc600078e3cff */
[----:B------:R-:W-:Y:S01]  /*9c40*/  IMAD R6, R9, 0x8, R0 ;  /* 0x0000000809067824 */ /* 0x000fe200078e0200 */
[----:B------:R-:W-:Y:S01]  /*9c50*/  SHF.L.U32 R5, R10, 0x1f, RZ ;  /* 0x0000001f0a057819 */ /* 0x000fe200000006ff */
[----:B---3--:R-:W-:Y:S06]  /*9c60*/  @!P0 BRA `(.L_x_133) ;  /* 0x0000000400f88947 */ /* 0x008fec0003800000 */
.L_x_154:
[----:B------:R-:W3:Y:S01]  /*9c70*/  SYNCS.PHASECHK.TRANS64.TRYWAIT P0, [R6+URZ], R5 ;  /* 0x00000005060075a7 */ /* 0x000ee2000800017f */
[----:B------:R-:W-:-:S05]  /*9c80*/  VIADD R2, R9, 0x1 ;  /* 0x0000000109027836 */ /* 0x000fca0000000000 */
[----:B------:R-:W-:-:S04]  /*9c90*/  ISETP.NE.AND P1, PT, R2, 0x8, PT ;  /* 0x000000080200780c */ /* 0x000fc80003f25270 */
[----:B------:R-:W-:Y:S02]  /*9ca0*/  SEL R3, RZ, 0x1, P1 ;  /* 0x00000001ff037807 */ /* 0x000fe40000800000 */
[----:B--2---:R-:W-:Y:S02]  /*9cb0*/  SEL R7, R2, RZ, P1 ;  /* 0x000000ff02077207 */ /* 0x004fe40000800000 */
[----:B------:R-:W-:-:S03]  /*9cc0*/  LOP3.LUT R10, R10, R3, RZ, 0x3c, !PT ;  /* 0x000000030a0a7212 */ /* 0x000fc600078e3cff */
[----:B------:R-:W-:Y:S01]  /*9cd0*/  IMAD R9, R7, 0x8, R0 ;  /* 0x0000000807097824 */ /* 0x000fe200078e0200 */
[----:B------:R-:W-:Y:S01]  /*9ce0*/  SHF.L.U32 R4, R10, 0x1f, RZ ;  /* 0x0000001f0a047819 */ /* 0x000fe200000006ff */
[----:B---3--:R-:W-:Y:S06]  /*9cf0*/  @!P0 BRA `(.L_x_134) ;  /* 0x0000000400e88947 */ /* 0x008fec0003800000 */
.L_x_155:
[----:B------:R-:W3:Y:S01]  /*9d00*/  SYNCS.PHASECHK.TRANS64.TRYWAIT P0, [R9+URZ], R4 ;  /* 0x00000004090075a7 */ /* 0x000ee2000800017f */
[----:B------:R-:W-:-:S05]  /*9d10*/  VIADD R2, R7, 0x1 ;  /* 0x0000000107027836 */ /* 0x000fca0000000000 */
[----:B------:R-:W-:-:S04]  /*9d20*/  ISETP.NE.AND P1, PT, R2, 0x8, PT ;  /* 0x000000080200780c */ /* 0x000fc80003f25270 */
[----:B------:R-:W-:Y:S02]  /*9d30*/  SEL R3, RZ, 0x1, P1 ;  /* 0x00000001ff037807 */ /* 0x000fe40000800000 */
[----:B------:R-:W-:Y:S02]  /*9d40*/  SEL R7, R2, RZ, P1 ;  /* 0x000000ff02077207 */ /* 0x000fe40000800000 */
[----:B------:R-:W-:-:S03]  /*9d50*/  LOP3.LUT R10, R10, R3, RZ, 0x3c, !PT ;  /* 0x000000030a0a7212 */ /* 0x000fc600078e3cff */
[----:B--2---:R-:W-:Y:S01]  /*9d60*/  IMAD R6, R7, 0x8, R0 ;  /* 0x0000000807067824 */ /* 0x004fe200078e0200 */
[----:B------:R-:W-:Y:S01]  /*9d70*/  SHF.L.U32 R5, R10, 0x1f, RZ ;  /* 0x0000001f0a057819 */ /* 0x000fe200000006ff */
[----:B---3--:R-:W-:Y:S06]  /*9d80*/  @!P0 BRA `(.L_x_135) ;  /* 0x0000000400d88947 */ /* 0x008fec0003800000 */
.L_x_156:
        /* <DEDUP_REMOVED lines=9> */
.L_x_157:
        /* <DEDUP_REMOVED lines=9> */
.L_x_158:
[----:B------:R-:W3:Y:S01]  /*9eb0*/  SYNCS.PHASECHK.TRANS64.TRYWAIT P0, [R6+URZ], R5 ;  /* 0x00000005060075a7 */ /* 0x000ee2000800017f */
[----:B------:R-:W-:-:S05]  /*9ec0*/  VIADD R2, R7, 0x1 ;  /* 0x0000000107027836 */ /* 0x000fca0000000000 */
[----:B------:R-:W-:-:S04]  /*9ed0*/  ISETP.NE.AND P1, PT, R2, 0x8, PT ;  /* 0x000000080200780c */ /* 0x000fc80003f25270 */
[----:B--2---:R-:W-:Y:S02]  /*9ee0*/  SEL R4, RZ, 0x1, P1 ;  /* 0x00000001ff047807 */ /* 0x004fe40000800000 */
[----:B------:R-:W-:Y:S02]  /*9ef0*/  SEL R3, R2, RZ, P1 ;  /* 0x000000ff02037207 */ /* 0x000fe40000800000 */
[----:B------:R-:W-:Y:S01]  /*9f00*/  LOP3.LUT R4, R11, R4, RZ, 0x3c, !PT ;  /* 0x000000040b047212 */ /* 0x000fe200078e3cff */
[----:B---3--:R-:W-:Y:S06]  /*9f10*/  @!P0 BRA `(.L_x_138) ;  /* 0x0000000400b08947 */ /* 0x008fec0003800000 */
.L_x_159:
[----:B------:R-:W-:Y:S01]  /*9f20*/  IMAD R3, R3, 0x8, R0 ;  /* 0x0000000803037824 */ /* 0x000fe200078e0200 */
[----:B------:R-:W-:-:S07]  /*9f30*/  SHF.L.U32 R0, R4, 0x1f, RZ ;  /* 0x0000001f04007819 */ /* 0x000fce00000006ff */
.L_x_139:
[----:B---3--:R3:W4:Y:S02]  /*9f40*/  SYNCS.PHASECHK.TRANS64.TRYWAIT P0, [R3+URZ], R0 ;  /* 0x00000000030075a7 */ /* 0x008724000800017f */
[----:B----4-:R-:W-:Y:S05]  /*9f50*/  @!P0 NANOSLEEP.SYNCS 0x989680 ;  /* 0x009896800000895d */ /* 0x010fea0003900000 */
[----:B------:R-:W4:Y:S02]  /*9f60*/  @!P0 SYNCS.PHASECHK.TRANS64 P0, [R3+URZ], R0 ;  /* 0x00000000030085a7 */ /* 0x000f24000800007f */
[----:B----4-:R-:W-:Y:S05]  /*9f70*/  @!P0 BRA `(.L_x_139) ;  /* 0xfffffffc00f08947 */ /* 0x010fea000383ffff */
.L_x_15:
[----:B-1----:R-:W-:Y:S05]  /*9f80*/  BSYNC B6 ;  /* 0x0000000000067941 */ /* 0x002fea0003800000 */
.L_x_13:
[----:B------:R-:W-:Y:S05]  /*9f90*/  EXIT ;  /* 0x000000000000794d */ /* 0x000fea0003800000 */
.L_x_28:
[----:B--2---:R2:W4:Y:S02]  /*9fa0*/  SYNCS.PHASECHK.TRANS64.TRYWAIT P1, [R4+URZ], R3 ;  /* 0x00000003040075a7 */ /* 0x004524000802017f */
[----:B----4-:R-:W-:Y:S05]  /*9fb0*/  @!P1 NANOSLEEP.SYNCS 0x989680 ;  /* 0x009896800000995d */ /* 0x010fea0003900000 */
[----:B------:R-:W4:Y:S02]  /*9fc0*/  @!P1 SYNCS.PHASECHK.TRANS64 P1, [R4+URZ], R3 ;  /* 0x00000003040095a7 */ /* 0x000f24000802007f */
[----:B----4-:R-:W-:Y:S05]  /*9fd0*/  @!P1 BRA `(.L_x_28) ;  /* 0xfffffffc00f09947 */ /* 0x010fea000383ffff */
[----:B------:R-:W-:Y:S05]  /*9fe0*/  BRA `(.L_x_27) ;  /* 0xffffff7800ac7947 */ /* 0x000fea000383ffff */
.L_x_33:
[----:B--2---:R-:W-:-:S04]  /*9ff0*/  IMAD.U32 R5, RZ, RZ, UR4 ;  /* 0x00000004ff057e24 */ /* 0x004fc8000f8e00ff */
[----:B------:R2:W4:Y:S03]  /*a000*/  SYNCS.PHASECHK.TRANS64.TRYWAIT P1, [R5+URZ], R4 ;  /* 0x00000004050075a7 */ /* 0x000526000802017f */
[----:B----4-:R-:W-:Y:S05]  /*a010*/  @!P1 NANOSLEEP.SYNCS 0x989680 ;  /* 0x009896800000995d */ /* 0x010fea0003900000 */
[----:B------:R-:W4:Y:S02]  /*a020*/  @!P1 SYNCS.PHASECHK.TRANS64 P1, [R5+URZ], R4 ;  /* 0x00000004050095a7 */ /* 0x000f24000802007f */
[----:B----4-:R-:W-:Y:S05]  /*a030*/  @!P1 BRA `(.L_x_33) ;  /* 0xfffffffc00ec9947 */ /* 0x010fea000383ffff */
[----:B------:R-:W-:Y:S05]  /*a040*/  BRA `(.L_x_32) ;  /* 0xffffff7c00647947 */ /* 0x000fea000383ffff */
.L_x_54:
[----:B--2---:R2:W4:Y:S02]  /*a050*/  SYNCS.PHASECHK.TRANS64.TRYWAIT P2, [R3+URZ+0x80], R0 ;  /* 0x00008000030075a7 */ /* 0x004524000804017f */
[----:B----4-:R-:W-:Y:S05]  /*a060*/  @!P2 NANOSLEEP.SYNCS 0x989680 ;  /* 0x009896800000a95d */ /* 0x010fea0003900000 */
[----:B------:R-:W4:Y:S02]  /*a070*/  @!P2 SYNCS.PHASECHK.TRANS64 P2, [R3+URZ+0x80], R0 ;  /* 0x000080000300a5a7 */ /* 0x000f24000804007f */
[----:B----4-:R-:W-:Y:S05]  /*a080*/  @!P2 BRA `(.L_x_54) ;  /* 0xfffffffc00f0a947 */ /* 0x010fea000383ffff */
[----:B------:R-:W-:Y:S05]  /*a090*/  BRA `(.L_x_140) ;  /* 0xffffff88003c7947 */ /* 0x000fea000383ffff */
.L_x_68:
[----:B-1----:R1:W2:Y:S02]  /*a0a0*/  SYNCS.PHASECHK.TRANS64.TRYWAIT P2, [R28+URZ+0x80], R27 ;  /* 0x0000801b1c0075a7 */ /* 0x0022a4000804017f */
[----:B--2---:R-:W-:Y:S05]  /*a0b0*/  @!P2 NANOSLEEP.SYNCS 0x989680 ;  /* 0x009896800000a95d */ /* 0x004fea0003900000 */
[----:B------:R-:W2:Y:S02]  /*a0c0*/  @!P2 SYNCS.PHASECHK.TRANS64 P2, [R28+URZ+0x80], R27 ;  /* 0x0000801b1c00a5a7 */ /* 0x000ea4000804007f */
[----:B--2---:R-:W-:Y:S05]  /*a0d0*/  @!P2 BRA `(.L_x_68) ;  /* 0xfffffffc00f0a947 */ /* 0x004fea000383ffff */
[----:B------:R-:W-:Y:S05]  /*a0e0*/  BRA `(.L_x_141) ;  /* 0xffffffac00547947 */ /* 0x000fea000383ffff */
.L_x_88:
[----:B-1----:R-:W-:-:S04]  /*a0f0*/  IMAD.U32 R3, RZ, RZ, UR4 ;  /* 0x00000004ff037e24 */ /* 0x002fc8000f8e00ff */
[----:B------:R1:W2:Y:S03]  /*a100*/  SYNCS.PHASECHK.TRANS64.TRYWAIT P0, [R3+URZ+0xb8], R0 ;  /* 0x0000b800030075a7 */ /* 0x0002a6000800017f */
[----:B--2---:R-:W-:Y:S05]  /*a110*/  @!P0 NANOSLEEP.SYNCS 0x989680 ;  /* 0x009896800000895d */ /* 0x004fea0003900000 */
[----:B------:R-:W2:Y:S02]  /*a120*/  @!P0 SYNCS.PHASECHK.TRANS64 P0, [R3+URZ+0xb8], R0 ;  /* 0x0000b800030085a7 */ /* 0x000ea4000800007f */
[----:B--2---:R-:W-:Y:S05]  /*a130*/  @!P0 BRA `(.L_x_88) ;  /* 0xfffffffc00ec8947 */ /* 0x004fea000383ffff */
[----:B------:R-:W-:Y:S05]  /*a140*/  BRA `(.L_x_87) ;  /* 0xffffffd800ec7947 */ /* 0x000fea000383ffff */
.L_x_97:
[----:B-1----:R-:W-:-:S04]  /*a150*/  IMAD.U32 R5, RZ, RZ, UR5 ;  /* 0x00000005ff057e24 */ /* 0x002fc8000f8e00ff */
[----:B------:R1:W2:Y:S03]  /*a160*/  SYNCS.PHASECHK.TRANS64.TRYWAIT P1, [R5+URZ+0x98], R4 ;  /* 0x00009804050075a7 */ /* 0x0002a6000802017f */
[----:B--2---:R-:W-:Y:S05]  /*a170*/  @!P1 NANOSLEEP.SYNCS 0x989680 ;  /* 0x009896800000995d */ /* 0x004fea0003900000 */
[----:B------:R-:W2:Y:S02]  /*a180*/  @!P1 SYNCS.PHASECHK.TRANS64 P1, [R5+URZ+0x98], R4 ;  /* 0x00009804050095a7 */ /* 0x000ea4000802007f */
[----:B--2---:R-:W-:Y:S05]  /*a190*/  @!P1 BRA `(.L_x_97) ;  /* 0xfffffffc00ec9947 */ /* 0x004fea000383ffff */
[----:B------:R-:W-:Y:S05]  /*a1a0*/  BRA `(.L_x_142) ;  /* 0xffffffdc00e47947 */ /* 0x000fea000383ffff */
.L_x_103:
[----:B-1----:R-:W-:-:S04]  /*a1b0*/  IMAD.U32 R5, RZ, RZ, UR4 ;  /* 0x00000004ff057e24 */ /* 0x002fc8000f8e00ff */
[----:B------:R1:W2:Y:S03]  /*a1c0*/  SYNCS.PHASECHK.TRANS64.TRYWAIT P1, [R5+URZ+0x98], R4 ;  /* 0x00009804050075a7 */ /* 0x0002a6000802017f */
[----:B--2---:R-:W-:Y:S05]  /*a1d0*/  @!P1 NANOSLEEP.SYNCS 0x989680 ;  /* 0x009896800000995d */ /* 0x004fea0003900000 */
[----:B------:R-:W2:Y:S02]  /*a1e0*/  @!P1 SYNCS.PHASECHK.TRANS64 P1, [R5+URZ+0x98], R4 ;  /* 0x00009804050095a7 */ /* 0x000ea4000802007f */
[----:B--2---:R-:W-:Y:S05]  /*a1f0*/  @!P1 BRA `(.L_x_103) ;  /* 0xfffffffc00ec9947 */ /* 0x004fea000383ffff */
[----:B------:R-:W-:Y:S05]  /*a200*/  BRA `(.L_x_143) ;  /* 0xffffffe0004c7947 */ /* 0x000fea000383ffff */
.L_x_113:
[----:B--2---:R2:W3:Y:S02]  /*a210*/  SYNCS.PHASECHK.TRANS64.TRYWAIT P0, [R3+URZ+0x98], R0 ;  /* 0x00009800030075a7 */ /* 0x0044e4000800017f */
[----:B---3--:R-:W-:Y:S05]  /*a220*/  @!P0 NANOSLEEP.SYNCS 0x989680 ;  /* 0x009896800000895d */ /* 0x008fea0003900000 */
[----:B------:R-:W3:Y:S02]  /*a230*/  @!P0 SYNCS.PHASECHK.TRANS64 P0, [R3+URZ+0x98], R0 ;  /* 0x00009800030085a7 */ /* 0x000ee4000800007f */
[----:B---3--:R-:W-:Y:S05]  /*a240*/  @!P0 BRA `(.L_x_113) ;  /* 0xfffffffc00f08947 */ /* 0x008fea000383ffff */
[----:B------:R-:W-:Y:S05]  /*a250*/  BRA `(.L_x_144) ;  /* 0xffffffe800647947 */ /* 0x000fea000383ffff */
.L_x_115:
[----:B-1----:R1:W2:Y:S02]  /*a260*/  SYNCS.PHASECHK.TRANS64.TRYWAIT P0, [R5+URZ+0x98], R0 ;  /* 0x00009800050075a7 */ /* 0x0022a4000800017f */
[----:B--2---:R-:W-:Y:S05]  /*a270*/  @!P0 NANOSLEEP.SYNCS 0x989680 ;  /* 0x009896800000895d */ /* 0x004fea0003900000 */
[----:B------:R-:W2:Y:S02]  /*a280*/  @!P0 SYNCS.PHASECHK.TRANS64 P0, [R5+URZ+0x98], R0 ;  /* 0x00009800050085a7 */ /* 0x000ea4000800007f */
[----:B--2---:R-:W-:Y:S05]  /*a290*/  @!P0 BRA `(.L_x_115) ;  /* 0xfffffffc00f08947 */ /* 0x004fea000383ffff */
[----:B------:R-:W-:Y:S05]  /*a2a0*/  BRA `(.L_x_145) ;  /* 0xffffffe800847947 */ /* 0x000fea000383ffff */
.L_x_119:
[----:B------:R-:W-:Y:S01]  /*a2b0*/  BSSY B1, `(.L_x_146) ;  /* 0x0000006000017945 */ /* 0x000fe20003800000 */
[----:B------:R-:W-:-:S07]  /*a2c0*/  IMAD.MOV.U32 R15, RZ, RZ, -0x1 ;  /* 0xffffffffff0f7424 */ /* 0x000fce00078e00ff */
[----:B------:R-:W-:Y:S05]  /*a2d0*/  WARPSYNC.COLLECTIVE R15, `(.L_x_147) ;  /* 0x000000000f0c7348 */ /* 0x000fea0003c00000 */
[----:B------:R-:W-:Y:S02]  /*a2e0*/  ELECT P6, UR62, PT ;  /* 0x00000000003e782f */ /* 0x000fe400038c0000 */
[----:B------:R-:W-:Y:S01]  /*a2f0*/  MOV R14, UR62 ;  /* 0x0000003e000e7c02 */ /* 0x000fe20008000f00 */
[----:B------:R-:W-:Y:S10]  /*a300*/  ENDCOLLECTIVE ;  /* 0x000000000000791b */ /* 0x000ff40003800000 */
.L_x_147:
[----:B------:R-:W-:Y:S05]  /*a310*/  BSYNC B1 ;  /* 0x0000000000017941 */ /* 0x000fea0003800000 */
.L_x_146:
[----:B------:R-:W-:Y:S05]  /*a320*/  BRA `(.L_x_148) ;  /* 0xffffffec001c7947 */ /* 0x000fea000383ffff */
.L_x_122:
[----:B--2---:R2:W3:Y:S02]  /*a330*/  SYNCS.PHASECHK.TRANS64.TRYWAIT P0, [R14+URZ+0x40], R7 ;  /* 0x000040070e0075a7 */ /* 0x0044e4000800017f */
[----:B---3--:R-:W-:Y:S05]  /*a340*/  @!P0 NANOSLEEP.SYNCS 0x989680 ;  /* 0x009896800000895d */ /* 0x008fea0003900000 */
[----:B------:R-:W3:Y:S02]  /*a350*/  @!P0 SYNCS.PHASECHK.TRANS64 P0, [R14+URZ+0x40], R7 ;  /* 0x000040070e0085a7 */ /* 0x000ee4000800007f */
[----:B---3--:R-:W-:Y:S05]  /*a360*/  @!P0 BRA `(.L_x_122) ;  /* 0xfffffffc00f08947 */ /* 0x008fea000383ffff */
[----:B------:R-:W-:Y:S05]  /*a370*/  BRA `(.L_x_149) ;  /* 0xffffffec00547947 */ /* 0x000fea000383ffff */
.L_x_130:
[----:B------:R-:W-:Y:S01]  /*a380*/  BSSY B0, `(.L_x_150) ;  /* 0x0000006000007945 */ /* 0x000fe20003800000 */
[----:B------:R-:W-:-:S07]  /*a390*/  IMAD.MOV.U32 R15, RZ, RZ, -0x1 ;  /* 0xffffffffff0f7424 */ /* 0x000fce00078e00ff */
[----:B-1----:R-:W-:Y:S05]  /*a3a0*/  WARPSYNC.COLLECTIVE R15, `(.L_x_151) ;  /* 0x000000000f0c7348 */ /* 0x002fea0003c00000 */
[----:B------:R-:W-:Y:S02]  /*a3b0*/  ELECT P6, UR62, PT ;  /* 0x00000000003e782f */ /* 0x000fe400038c0000 */
[----:B------:R-:W-:Y:S01]  /*a3c0*/  MOV R14, UR62 ;  /* 0x0000003e000e7c02 */ /* 0x000fe20008000f00 */
[----:B-1----:R-:W-:Y:S10]  /*a3d0*/  ENDCOLLECTIVE ;  /* 0x000000000000791b */ /* 0x002ff40003800000 */
.L_x_151:
[----:B------:R-:W-:Y:S05]  /*a3e0*/  BSYNC B0 ;  /* 0x0000000000007941 */ /* 0x000fea0003800000 */
.L_x_150:
[----:B------:R-:W-:Y:S05]  /*a3f0*/  BRA `(.L_x_152) ;  /* 0xfffffff400a87947 */ /* 0x000fea000383ffff */
.L_x_132:
[----:B--2---:R2:W3:Y:S02]  /*a400*/  SYNCS.PHASECHK.TRANS64.TRYWAIT P0, [R5+URZ], R2 ;  /* 0x00000002050075a7 */ /* 0x0044e4000800017f */
[----:B---3--:R-:W-:Y:S05]  /*a410*/  @!P0 NANOSLEEP.SYNCS 0x989680 ;  /* 0x009896800000895d */ /* 0x008fea0003900000 */
[----:B------:R-:W3:Y:S02]  /*a420*/  @!P0 SYNCS.PHASECHK.TRANS64 P0, [R5+URZ], R2 ;  /* 0x00000002050085a7 */ /* 0x000ee4000800007f */
[----:B---3--:R-:W-:Y:S05]  /*a430*/  @!P0 BRA `(.L_x_132) ;  /* 0xfffffffc00f08947 */ /* 0x008fea000383ffff */
[----:B------:R-:W-:Y:S05]  /*a440*/  BRA `(.L_x_153) ;  /* 0xfffffff400e47947 */ /* 0x000fea000383ffff */
.L_x_133:
[----:B--2---:R2:W3:Y:S02]  /*a450*/  SYNCS.PHASECHK.TRANS64.TRYWAIT P0, [R7+URZ], R4 ;  /* 0x00000004070075a7 */ /* 0x0044e4000800017f */
[----:B---3--:R-:W-:Y:S05]  /*a460*/  @!P0 NANOSLEEP.SYNCS 0x989680 ;  /* 0x009896800000895d */ /* 0x008fea0003900000 */
[----:B------:R-:W3:Y:S02]  /*a470*/  @!P0 SYNCS.PHASECHK.TRANS64 P0, [R7+URZ], R4 ;  /* 0x00000004070085a7 */ /* 0x000ee4000800007f */
[----:B---3--:R-:W-:Y:S05]  /*a480*/  @!P0 BRA `(.L_x_133) ;  /* 0xfffffffc00f08947 */ /* 0x008fea000383ffff */
[----:B------:R-:W-:Y:S05]  /*a490*/  BRA `(.L_x_154) ;  /* 0xfffffff400f47947 */ /* 0x000fea000383ffff */
.L_x_134:
[----:B--2---:R2:W3:Y:S02]  /*a4a0*/  SYNCS.PHASECHK.TRANS64.TRYWAIT P0, [R6+URZ], R5 ;  /* 0x00000005060075a7 */ /* 0x0044e4000800017f */
[----:B---3--:R-:W-:Y:S05]  /*a4b0*/  @!P0 NANOSLEEP.SYNCS 0x989680 ;  /* 0x009896800000895d */ /* 0x008fea0003900000 */
[----:B------:R-:W3:Y:S02]  /*a4c0*/  @!P0 SYNCS.PHASECHK.TRANS64 P0, [R6+URZ], R5 ;  /* 0x00000005060085a7 */ /* 0x000ee4000800007f */
[----:B---3--:R-:W-:Y:S05]  /*a4d0*/  @!P0 BRA `(.L_x_134) ;  /* 0xfffffffc00f08947 */ /* 0x008fea000383ffff */
[----:B------:R-:W-:Y:S05]  /*a4e0*/  BRA `(.L_x_155) ;  /* 0xfffffff800047947 */ /* 0x000fea000383ffff */
.L_x_135:
[----:B--2---:R2:W3:Y:S02]  /*a4f0*/  SYNCS.PHASECHK.TRANS64.TRYWAIT P0, [R9+URZ], R4 ;  /* 0x00000004090075a7 */ /* 0x0044e4000800017f */
[----:B---3--:R-:W-:Y:S05]  /*a500*/  @!P0 NANOSLEEP.SYNCS 0x989680 ;  /* 0x009896800000895d */ /* 0x008fea0003900000 */
[----:B------:R-:W3:Y:S02]  /*a510*/  @!P0 SYNCS.PHASECHK.TRANS64 P0, [R9+URZ], R4 ;  /* 0x00000004090085a7 */ /* 0x000ee4000800007f */
[----:B---3--:R-:W-:Y:S05]  /*a520*/  @!P0 BRA `(.L_x_135) ;  /* 0xfffffffc00f08947 */ /* 0x008fea000383ffff */
[----:B------:R-:W-:Y:S05]  /*a530*/  BRA `(.L_x_156) ;  /* 0xfffffff800147947 */ /* 0x000fea000383ffff */
.L_x_136:
[----:B--2---:R2:W3:Y:S02]  /*a540*/  SYNCS.PHASECHK.TRANS64.TRYWAIT P0, [R6+URZ], R5 ;  /* 0x00000005060075a7 */ /* 0x0044e4000800017f */
[----:B---3--:R-:W-:Y:S05]  /*a550*/  @!P0 NANOSLEEP.SYNCS 0x989680 ;  /* 0x009896800000895d */ /* 0x008fea0003900000 */
[----:B------:R-:W3:Y:S02]  /*a560*/  @!P0 SYNCS.PHASECHK.TRANS64 P0, [R6+URZ], R5 ;  /* 0x00000005060085a7 */ /* 0x000ee4000800007f */
[----:B---3--:R-:W-:Y:S05]  /*a570*/  @!P0 BRA `(.L_x_136) ;  /* 0xfffffffc00f08947 */ /* 0x008fea000383ffff */
[----:B------:R-:W-:Y:S05]  /*a580*/  BRA `(.L_x_157) ;  /* 0xfffffff800247947 */ /* 0x000fea000383ffff */
.L_x_137:
[----:B--2---:R2:W3:Y:S02]  /*a590*/  SYNCS.PHASECHK.TRANS64.TRYWAIT P0, [R9+URZ], R4 ;  /* 0x00000004090075a7 */ /* 0x0044e4000800017f */
[----:B---3--:R-:W-:Y:S05]  /*a5a0*/  @!P0 NANOSLEEP.SYNCS 0x989680 ;  /* 0x009896800000895d */ /* 0x008fea0003900000 */
[----:B------:R-:W3:Y:S02]  /*a5b0*/  @!P0 SYNCS.PHASECHK.TRANS64 P0, [R9+URZ], R4 ;  /* 0x00000004090085a7 */ /* 0x000ee4000800007f */
[----:B---3--:R-:W-:Y:S05]  /*a5c0*/  @!P0 BRA `(.L_x_137) ;  /* 0xfffffffc00f08947 */ /* 0x008fea000383ffff */
[----:B------:R-:W-:Y:S05]  /*a5d0*/  BRA `(.L_x_158) ;  /* 0xfffffff800347947 */ /* 0x000fea000383ffff */
.L_x_138:
[----:B--2---:R2:W3:Y:S02]  /*a5e0*/  SYNCS.PHASECHK.TRANS64.TRYWAIT P0, [R6+URZ], R5 ;  /* 0x00000005060075a7 */ /* 0x0044e4000800017f */
[----:B---3--:R-:W-:Y:S05]  /*a5f0*/  @!P0 NANOSLEEP.SYNCS 0x989680 ;  /* 0x009896800000895d */ /* 0x008fea0003900000 */
[----:B------:R-:W3:Y:S02]  /*a600*/  @!P0 SYNCS.PHASECHK.TRANS64 P0, [R6+URZ], R5 ;  /* 0x00000005060085a7 */ /* 0x000ee4000800007f */
[----:B---3--:R-:W-:Y:S05]  /*a610*/  @!P0 BRA `(.L_x_138) ;  /* 0xfffffffc00f08947 */ /* 0x008fea000383ffff */
[----:B------:R-:W-:Y:S05]  /*a620*/  BRA `(.L_x_159) ;  /* 0xfffffff8003c7947 */ /* 0x000fea000383ffff */
.L_x_160:
[----:B------:R-:W-:-:S00]  /*a630*/  BRA `(.L_x_160) ;  /* 0xfffffffc00fc7947 */ /* 0x000fc0000383ffff */
[----:B------:R-:W-:-:S00]  /*a640*/  NOP ;  /* 0x0000000000007918 */ /* 0x000fc00000000000 */
        /* <DEDUP_REMOVED lines=11> */
.L_x_161:


//--------------------- .nv.global.init           --------------------------
	.section	.nv.global.init,"aw",@progbits
.nv.global.init:
	.type		$str$22,@object
	.size		$str$22,($str$26 - $str$22)
$str$22:
        /*0000*/ 	.byte	0x6b, 0x5f, 0x74, 0x69, 0x6c, 0x65, 0x5f, 0x63, 0x6f, 0x75, 0x6e, 0x74, 0x20, 0x3e, 0x3d, 0x20
        /*0010*/ 	.byte	0x31, 0x00
	.type		$str$26,@object
	.size		$str$26,($str$27 - $str$26)
$str$26:
        /*0012*/ 	.byte	0x28, 0x61, 0x64, 0x64, 0x72, 0x65, 0x73, 0x73, 0x20, 0x26, 0x20, 0x6d, 0x61, 0x73, 0x6b, 0x29
        /*0022*/ 	.byte	0x20, 0x3d, 0x3d, 0x20, 0x30, 0x00
	.type		$str$27,@object
	.size		$str$27,($str$23 - $str$27)
$str$27:
        /*0028*/ 	.byte	0x2f, 0x74, 0x6d, 0x70, 0x2f, 0x63, 0x75, 0x74, 0x6c, 0x61, 0x73, 0x73, 0x5f, 0x73, 0x77, 0x65
        /*0038*/ 	.byte	0x65, 0x70, 0x5f, 0x73, 0x72, 0x63, 0x2f, 0x69, 0x6e, 0x63, 0x6c, 0x75, 0x64, 0x65, 0x2f, 0x63
        /*0048*/ 	.byte	0x75, 0x74, 0x65, 0x2f, 0x70, 0x6f, 0x69, 0x6e, 0x74, 0x65, 0x72, 0x5f, 0x66, 0x6c, 0x61, 0x67
        /*0058*/ 	.byte	0x67, 0x65, 0x64, 0x2e, 0x68, 0x70, 0x70, 0x00
	.type		$str$23,@object
	.size		$str$23,(__unnamed_2 - $str$23)
$str$23:
        /*0060*/ 	.byte	0x2f, 0x74, 0x6d, 0x70, 0x2f, 0x63, 0x75, 0x74, 0x6c, 0x61, 0x73, 0x73, 0x5f, 0x73, 0x77, 0x65
        /*0070*/ 	.byte	0x65, 0x70, 0x5f, 0x73, 0x72, 0x63, 0x2f, 0x69, 0x6e, 0x63, 0x6c, 0x75, 0x64, 0x65, 0x2f, 0x63
        /*0080*/ 	.byte	0x75, 0x74, 0x6c, 0x61, 0x73, 0x73, 0x2f, 0x67, 0x65, 0x6d, 0x6d, 0x2f, 0x63, 0x6f, 0x6c, 0x6c
        /*0090*/ 	.byte	0x65, 0x63, 0x74, 0x69, 0x76, 0x65, 0x2f, 0x73, 0x6d, 0x39, 0x30, 0x5f, 0x6d, 0x6d, 0x61, 0x5f
        /*00a0*/ 	.byte	0x74, 0x6d, 0x61, 0x5f, 0x67, 0x6d, 0x6d, 0x61, 0x5f, 0x73, 0x73, 0x5f, 0x77, 0x61, 0x72, 0x70
        /*00b0*/ 	.byte	0x73, 0x70, 0x65, 0x63, 0x69, 0x61, 0x6c, 0x69, 0x7a, 0x65, 0x64, 0x2e, 0x68, 0x70, 0x70, 0x00
	.type		__unnamed_2,@object
	.size		__unnamed_2,(__unnamed_1 - __unnamed_2)
__unnamed_2:
        /*00c0*/ 	.byte	0x61, 0x75, 0x74, 0x6f, 0x20, 0x63, 0x75, 0x74, 0x65, 0x3a, 0x3a, 0x61, 0x73, 0x5f, 0x70, 0x6f
        /* <DEDUP_REMOVED lines=27> */
        /*0280*/ 	.byte	0x36, 0x3e, 0x3e, 0x3e, 0x3e, 0x3e, 0x5d, 0x00
	.type		__unnamed_1,@object
	.size		__unnamed_1,(.L_0 - __unnamed_1)
__unnamed_1:
        /* <DEDUP_REMOVED lines=181> */
        /*0dd8*/ 	.byte	0x5d, 0x00
.L_0:


//--------------------- .nv.shared._ZN7cutlass13device_kernelINS_4gemm6kernel13GemmUniversalIN4cute5tupleIJiiiiEEENS1_10collective13CollectiveMmaINS1_34MainloopSm90TmaGmmaWarpSpecializedILi8ENS5_IJNS4_1CILi2EEENSA_ILi1EEESC_EEENS1_35KernelTmaWarpSpecializedCooperativeEEENS5_IJNSA_ILi128EEENSA_ILi64EEESH_EEENS_6half_tENS5_IJlSC_lEEESJ_SK_NS4_8TiledMMAINS4_8MMA_AtomIJNS4_4SM904GMMA25MMA_64x64x16_F32F16F16_SSILNSO_5MajorE0ELSQ_0ELNSO_7ScaleInE1ELSR_1EEEEEENS4_6LayoutISD_NS5_IJSC_NSA_ILi0EEESV_EEEEENS5_IJNS4_10UnderscoreESY_SY_EEEEENS4_13SM90_TMA_LOADENS4_14ComposedLayoutINS4_7SwizzleILi3ELi4ELi3EEENS4_18smem_ptr_flag_bitsILi16EEENSU_INS5_IJNSA_ILi8EEESH_EEENS5_IJSH_SC_EEEEEEEvNS4_8identityENS4_23SM90_TMA_LOAD_MULTICASTES1B_vS1C_EENS_8epilogue10collective18CollectiveEpilogueINS1F_22Sm90TmaWarpSpecializedILi3ELi2ELi16ELb1ELb0EEEJSI_NS5_IJSG_NSA_ILi32EEEEEESJ_SK_SJ_SK_NS1F_6fusion15FusionCallbacksIS1J_NS1M_13LinCombEltActINS1F_6thread4GELUESJ_fSJ_fLNS_15FloatRoundStyleE2EEESI_S1L_JEEES11_NS12_INS13_ILi2ELi4ELi3EEES16_NSU_INS5_IJS17_S1K_EEENS5_IJS1K_SC_EEEEEEENS4_17SM75_U32x4_LDSM_NENS4_14SM90_TMA_STOREES1Y_NS4_17SM90_U32x4_STSM_NENS4_9Copy_AtomIJS21_SJ_EEEvEEEvvEEEEvNT_6ParamsE --------------------------
	.section	.nv.shared._ZN7cutlass13device_kernelINS_4gemm6kernel13GemmUniversalIN4cute5tupleIJiiiiEEENS1_10collective13CollectiveMmaINS1_34MainloopSm90TmaGmmaWarpSpecializedILi8ENS5_IJNS4_1CILi2EEENSA_ILi1EEESC_EEENS1_35KernelTmaWarpSpecializedCooperativeEEENS5_IJNSA_ILi128EEENSA_ILi64EEESH_EEENS_6half_tENS5_IJlSC_lEEESJ_SK_NS4_8TiledMMAINS4_8MMA_AtomIJNS4_4SM904GMMA25MMA_64x64x16_F32F16F16_SSILNSO_5MajorE0ELSQ_0ELNSO_7ScaleInE1ELSR_1EEEEEENS4_6LayoutISD_NS5_IJSC_NSA_ILi0EEESV_EEEEENS5_IJNS4_10UnderscoreESY_SY_EEEEENS4_13SM90_TMA_LOADENS4_14ComposedLayoutINS4_7SwizzleILi3ELi4ELi3EEENS4_18smem_ptr_flag_bitsILi16EEENSU_INS5_IJNSA_ILi8EEESH_EEENS5_IJSH_SC_EEEEEEEvNS4_8identityENS4_23SM90_TMA_LOAD_MULTICASTES1B_vS1C_EENS_8epilogue10collective18CollectiveEpilogueINS1F_22Sm90TmaWarpSpecializedILi3ELi2ELi16ELb1ELb0EEEJSI_NS5_IJSG_NSA_ILi32EEEEEESJ_SK_SJ_SK_NS1F_6fusion15FusionCallbacksIS1J_NS1M_13LinCombEltActINS1F_6thread4GELUESJ_fSJ_fLNS_15FloatRoundStyleE2EEESI_S1L_JEEES11_NS12_INS13_ILi2ELi4ELi3EEES16_NSU_INS5_IJS17_S1K_EEENS5_IJS1K_SC_EEEEEEENS4_17SM75_U32x4_LDSM_NENS4_14SM90_TMA_STOREES1Y_NS4_17SM90_U32x4_STSM_NENS4_9Copy_AtomIJS21_SJ_EEEvEEEvvEEEEvNT_6ParamsE,"aw",@nobits
	.sectionflags	@""
	.align	16
	.zero		1024


//--------------------- .nv.shared.reserved.0     --------------------------
	.section	.nv.shared.reserved.0,"aw",@nobits
	.weak		__nv_reservedSMEM_offset_0_alias
	.size		__nv_reservedSMEM_offset_0_alias, 0, 0
	.other		__nv_reservedSMEM_offset_0_alias,@"STO_CUDA_RESERVED_SHARED STV_DEFAULT"
__nv_reservedSMEM_offset_0_alias:
	.zero		0


//--------------------- .nv.global                --------------------------
	.section	.nv.global,"aw",@nobits
.nv.global:
	.type		_ZN39_INTERNAL_9ae7a205_4_k_cu_a387e244_27924cute1_E,@object
	.size		_ZN39_INTERNAL_9ae7a205_4_k_cu_a387e244_27924cute1_E,(_ZN39_INTERNAL_9ae7a205_4_k_cu_a387e244_27924cuda3std3__45__cpo6cbeginE - _ZN39_INTERNAL_9ae7a205_4_k_cu_a387e244_27924cute1_E)
_ZN39_INTERNAL_9ae7a205_4_k_cu_a387e244_27924cute1_E:
	.zero		1
	.type		_ZN39_INTERNAL_9ae7a205_4_k_cu_a387e244_27924cuda3std3__45__cpo6cbeginE,@object
	.size		_ZN39_INTERNAL_9ae7a205_4_k_cu_a387e244_27924cuda3std3__45__cpo6cbeginE,(_ZN39_INTERNAL_9ae7a205_4_k_cu_a387e244_27924cuda3std3__48in_placeE - _ZN39_INTERNAL_9ae7a205_4_k_cu_a387e244_27924cuda3std3__45__cpo6cbeginE)
_ZN39_INTERNAL_9ae7a205_4_k_cu_a387e244_27924cuda3std3__45__cpo6cbeginE:
	.zero		1
	.type		_ZN39_INTERNAL_9ae7a205_4_k_cu_a387e244_27924cuda3std3__48in_placeE,@object
	.size		_ZN39_INTERNAL_9ae7a205_4_k_cu_a387e244_27924cuda3std3__48in_placeE,(_ZN39_INTERNAL_9ae7a205_4_k_cu_a387e244_27924cuda3std6ranges3__45__cpo9iter_moveE - _ZN39_INTERNAL_9ae7a205_4_k_cu_a387e244_27924cuda3std3__48in_placeE)
_ZN39_INTERNAL_9ae7a205_4_k_cu_a387e244_27924cuda3std3__48in_placeE:
	.zero		1
	.type		_ZN39_INTERNAL_9ae7a205_4_k_cu_a387e244_27924cuda3std6ranges3__45__cpo9iter_moveE,@object
	.size		_ZN39_INTERNAL_9ae7a205_4_k_cu_a387e244_27924cuda3std6ranges3__45__cpo9iter_moveE,(_ZN39_INTERNAL_9ae7a205_4_k_cu_a387e244_27924cuda3std3__45__cpo5beginE - _ZN39_INTERNAL_9ae7a205_4_k_cu_a387e244_27924cuda3std6ranges3__45__cpo9iter_moveE)
_ZN39_INTERNAL_9ae7a205_4_k_cu_a387e244_27924cuda3std6ranges3__45__cpo9iter_moveE:
	.zero		1
	.type		_ZN39_INTERNAL_9ae7a205_4_k_cu_a387e244_27924cuda3std3__45__cpo5beginE,@object
	.size		_ZN39_INTERNAL_9ae7a205_4_k_cu_a387e244_27924cuda3std3__45__cpo5beginE,(_ZN39_INTERNAL_9ae7a205_4_k_cu_a387e244_27924cuda3std3__441_GLOBAL__N__9ae7a205_4_k_cu_a387e244_27926ignoreE - _ZN39_INTERNAL_9ae7a205_4_k_cu_a387e244_27924cuda3std3__45__cpo5beginE)
_ZN39_INTERNAL_9ae7a205_4_k_cu_a387e244_27924cuda3std3__45__cpo5beginE:
	.zero		1
	.type		_ZN39_INTERNAL_9ae7a205_4_k_cu_a387e244_27924cuda3std3__441_GLOBAL__N__9ae7a205_4_k_cu_a387e244_27926ignoreE,@object
	.size		_ZN39_INTERNAL_9ae7a205_4_k_cu_a387e244_27924cuda3std3__441_GLOBAL__N__9ae7a205_4_k_cu_a387e244_27926ignoreE,(_ZN39_INTERNAL_9ae7a205_4_k_cu_a387e244_27924cute7productE - _ZN39_INTERNAL_9ae7a205_4_k_cu_a387e244_27924cuda3std3__441_GLOBAL__N__9ae7a205_4_k_cu_a387e244_27926ignoreE)
_ZN39_INTERNAL_9ae7a205_4_k_cu_a387e244_27924cuda3std3__441_GLOBAL__N__9ae7a205_4_k_cu_a387e244_27926ignoreE:
	.zero		1
	.type		_ZN39_INTERNAL_9ae7a205_4_k_cu_a387e244_27924cute7productE,@object
	.size		_ZN39_INTERNAL_9ae7a205_4_k_cu_a387e244_27924cute7productE,(_ZN39_INTERNAL_9ae7a205_4_k_cu_a387e244_27924cuda3std3__45__cpo3endE - _ZN39_INTERNAL_9ae7a205_4_k_cu_a387e244_27924cute7productE)
_ZN39_INTERNAL_9ae7a205_4_k_cu_a387e244_27924cute7productE:
	.zero		1
	.type		_ZN39_INTERNAL_9ae7a205_4_k_cu_a387e244_27924cuda3std3__45__cpo3endE,@object
	.size		_ZN39_INTERNAL_9ae7a205_4_k_cu_a387e244_27924cuda3std3__45__cpo3endE,(_ZN39_INTERNAL_9ae7a205_4_k_cu_a387e244_27924cuda3std3__419piecewise_constructE - _ZN39_INTERNAL_9ae7a205_4_k_cu_a387e244_27924cuda3std3__45__cpo3endE)
_ZN39_INTERNAL_9ae7a205_4_k_cu_a387e244_27924cuda3std3__45__cpo3endE:
	.zero		1
	.type		_ZN39_INTERNAL_9ae7a205_4_k_cu_a387e244_27924cuda3std3__419piecewise_constructE,@object
	.size		_ZN39_INTERNAL_9ae7a205_4_k_cu_a387e244_27924cuda3std3__419piecewise_constructE,(_ZN39_INTERNAL_9ae7a205_4_k_cu_a387e244_27924cuda3std3__45__cpo4cendE - _ZN39_INTERNAL_9ae7a205_4_k_cu_a387e244_27924cuda3std3__419piecewise_constructE)
_ZN39_INTERNAL_9ae7a205_4_k_cu_a387e244_27924cuda3std3__419piecewise_constructE:
	.zero		1
	.type		_ZN39_INTERNAL_9ae7a205_4_k_cu_a387e244_27924cuda3std3__45__cpo4cendE,@object
	.size		_ZN39_INTERNAL_9ae7a205_4_k_cu_a387e244_27924cuda3std3__45__cpo4cendE,(_ZN39_INTERNAL_9ae7a205_4_k_cu_a387e244_27924cuda3std6ranges3__45__cpo4swapE - _ZN39_INTERNAL_9ae7a205_4_k_cu_a387e244_27924cuda3std3__45__cpo4cendE)
_ZN39_INTERNAL_9ae7a205_4_k_cu_a387e244_27924cuda3std3__45__cpo4cendE:
	.zero		1
	.type		_ZN39_INTERNAL_9ae7a205_4_k_cu_a387e244_27924cuda3std6ranges3__45__cpo4swapE,@object
	.size		_ZN39_INTERNAL_9ae7a205_4_k_cu_a387e244_27924cuda3std6ranges3__45__cpo4swapE,(.L_9 - _ZN39_INTERNAL_9ae7a205_4_k_cu_a387e244_27924cuda3std6ranges3__45__cpo4swapE)
_ZN39_INTERNAL_9ae7a205_4_k_cu_a387e244_27924cuda3std6ranges3__45__cpo4swapE:
	.zero		1
.L_9:


//--------------------- .nv.constant0._ZN7cutlass13device_kernelINS_4gemm6kernel13GemmUniversalIN4cute5tupleIJiiiiEEENS1_10collective13CollectiveMmaINS1_34MainloopSm90TmaGmmaWarpSpecializedILi8ENS5_IJNS4_1CILi2EEENSA_ILi1EEESC_EEENS1_35KernelTmaWarpSpecializedCooperativeEEENS5_IJNSA_ILi128EEENSA_ILi64EEESH_EEENS_6half_tENS5_IJlSC_lEEESJ_SK_NS4_8TiledMMAINS4_8MMA_AtomIJNS4_4SM904GMMA25MMA_64x64x16_F32F16F16_SSILNSO_5MajorE0ELSQ_0ELNSO_7ScaleInE1ELSR_1EEEEEENS4_6LayoutISD_NS5_IJSC_NSA_ILi0EEESV_EEEEENS5_IJNS4_10UnderscoreESY_SY_EEEEENS4_13SM90_TMA_LOADENS4_14ComposedLayoutINS4_7SwizzleILi3ELi4ELi3EEENS4_18smem_ptr_flag_bitsILi16EEENSU_INS5_IJNSA_ILi8EEESH_EEENS5_IJSH_SC_EEEEEEEvNS4_8identityENS4_23SM90_TMA_LOAD_MULTICASTES1B_vS1C_EENS_8epilogue10collective18CollectiveEpilogueINS1F_22Sm90TmaWarpSpecializedILi3ELi2ELi16ELb1ELb0EEEJSI_NS5_IJSG_NSA_ILi32EEEEEESJ_SK_SJ_SK_NS1F_6fusion15FusionCallbacksIS1J_NS1M_13LinCombEltActINS1F_6thread4GELUESJ_fSJ_fLNS_15FloatRoundStyleE2EEESI_S1L_JEEES11_NS12_INS13_ILi2ELi4ELi3EEES16_NSU_INS5_IJS17_S1K_EEENS5_IJS1K_SC_EEEEEEENS4_17SM75_U32x4_LDSM_NENS4_14SM90_TMA_STOREES1Y_NS4_17SM90_U32x4_STSM_NENS4_9Copy_AtomIJS21_SJ_EEEvEEEvvEEEEvNT_6ParamsE --------------------------
	.section	.nv.constant0._ZN7cutlass13device_kernelINS_4gemm6kernel13GemmUniversalIN4cute5tupleIJiiiiEEENS1_10collective13CollectiveMmaINS1_34MainloopSm90TmaGmmaWarpSpecializedILi8ENS5_IJNS4_1CILi2EEENSA_ILi1EEESC_EEENS1_35KernelTmaWarpSpecializedCooperativeEEENS5_IJNSA_ILi128EEENSA_ILi64EEESH_EEENS_6half_tENS5_IJlSC_lEEESJ_SK_NS4_8TiledMMAINS4_8MMA_AtomIJNS4_4SM904GMMA25MMA_64x64x16_F32F16F16_SSILNSO_5MajorE0ELSQ_0ELNSO_7ScaleInE1ELSR_1EEEEEENS4_6LayoutISD_NS5_IJSC_NSA_ILi0EEESV_EEEEENS5_IJNS4_10UnderscoreESY_SY_EEEEENS4_13SM90_TMA_LOADENS4_14ComposedLayoutINS4_7SwizzleILi3ELi4ELi3EEENS4_18smem_ptr_flag_bitsILi16EEENSU_INS5_IJNSA_ILi8EEESH_EEENS5_IJSH_SC_EEEEEEEvNS4_8identityENS4_23SM90_TMA_LOAD_MULTICASTES1B_vS1C_EENS_8epilogue10collective18CollectiveEpilogueINS1F_22Sm90TmaWarpSpecializedILi3ELi2ELi16ELb1ELb0EEEJSI_NS5_IJSG_NSA_ILi32EEEEEESJ_SK_SJ_SK_NS1F_6fusion15FusionCallbacksIS1J_NS1M_13LinCombEltActINS1F_6thread4GELUESJ_fSJ_fLNS_15FloatRoundStyleE2EEESI_S1L_JEEES11_NS12_INS13_ILi2ELi4ELi3EEES16_NSU_INS5_IJS17_S1K_EEENS5_IJS1K_SC_EEEEEEENS4_17SM75_U32x4_LDSM_NENS4_14SM90_TMA_STOREES1Y_NS4_17SM90_U32x4_STSM_NENS4_9Copy_AtomIJS21_SJ_EEEvEEEvvEEEEvNT_6ParamsE,"a",@progbits
	.sectionflags	@""
	.align	4
.nv.constant0._ZN7cutlass13device_kernelINS_4gemm6kernel13GemmUniversalIN4cute5tupleIJiiiiEEENS1_10collective13CollectiveMmaINS1_34MainloopSm90TmaGmmaWarpSpecializedILi8ENS5_IJNS4_1CILi2EEENSA_ILi1EEESC_EEENS1_35KernelTmaWarpSpecializedCooperativeEEENS5_IJNSA_ILi128EEENSA_ILi64EEESH_EEENS_6half_tENS5_IJlSC_lEEESJ_SK_NS4_8TiledMMAINS4_8MMA_AtomIJNS4_4SM904GMMA25MMA_64x64x16_F32F16F16_SSILNSO_5MajorE0ELSQ_0ELNSO_7ScaleInE1ELSR_1EEEEEENS4_6LayoutISD_NS5_IJSC_NSA_ILi0EEESV_EEEEENS5_IJNS4_10UnderscoreESY_SY_EEEEENS4_13SM90_TMA_LOADENS4_14ComposedLayoutINS4_7SwizzleILi3ELi4ELi3EEENS4_18smem_ptr_flag_bitsILi16EEENSU_INS5_IJNSA_ILi8EEESH_EEENS5_IJSH_SC_EEEEEEEvNS4_8identityENS4_23SM90_TMA_LOAD_MULTICASTES1B_vS1C_EENS_8epilogue10collective18CollectiveEpilogueINS1F_22Sm90TmaWarpSpecializedILi3ELi2ELi16ELb1ELb0EEEJSI_NS5_IJSG_NSA_ILi32EEEEEESJ_SK_SJ_SK_NS1F_6fusion15FusionCallbacksIS1J_NS1M_13LinCombEltActINS1F_6thread4GELUESJ_fSJ_fLNS_15FloatRoundStyleE2EEESI_S1L_JEEES11_NS12_INS13_ILi2ELi4ELi3EEES16_NSU_INS5_IJS17_S1K_EEENS5_IJS1K_SC_EEEEEEENS4_17SM75_U32x4_LDSM_NENS4_14SM90_TMA_STOREES1Y_NS4_17SM90_U32x4_STSM_NENS4_9Copy_AtomIJS21_SJ_EEEvEEEvvEEEEvNT_6ParamsE:
	.zero		2432


//--------------------- SYMBOLS --------------------------

	.type		.nv.reservedSmem.offset0,@object
	.size		.nv.reservedSmem.offset0,0x4
	.type		__assertfail,@function
